//
// Generated by NVIDIA NVVM Compiler
//
// Compiler Build ID: CL-36424714
// Cuda compilation tools, release 13.0, V13.0.88
// Based on NVVM 20.0.0
//

.version 9.0
.target sm_100
.address_size 64

	// .globl	_Z9fftKernelP7complexS0_ii
.global .align 4 .b8 __cudart_i2opi_f[24] = {65, 144, 67, 60, 153, 149, 98, 219, 192, 221, 52, 245, 209, 87, 39, 252, 41, 21, 68, 78, 110, 131, 249, 162};

.visible .entry _Z9fftKernelP7complexS0_ii(
	.param .u64 .ptr .align 1 _Z9fftKernelP7complexS0_ii_param_0,
	.param .u64 .ptr .align 1 _Z9fftKernelP7complexS0_ii_param_1,
	.param .u32 _Z9fftKernelP7complexS0_ii_param_2,
	.param .u32 _Z9fftKernelP7complexS0_ii_param_3
)
{
	.local .align 4 .b8 	__local_depot0[28];
	.reg .b64 	%SP;
	.reg .b64 	%SPL;
	.reg .pred 	%p<18>;
	.reg .b32 	%r<90>;
	.reg .b32 	%f<61>;
	.reg .b64 	%rd<51>;
	.reg .b64 	%fd<9>;

	mov.u64 	%SPL, __local_depot0;
	ld.param.u64 	%rd16, [_Z9fftKernelP7complexS0_ii_param_0];
	ld.param.u64 	%rd17, [_Z9fftKernelP7complexS0_ii_param_1];
	ld.param.u32 	%r30, [_Z9fftKernelP7complexS0_ii_param_2];
	ld.param.u32 	%r31, [_Z9fftKernelP7complexS0_ii_param_3];
	add.u64 	%rd1, %SPL, 0;
	mov.u32 	%r32, %ctaid.x;
	mov.u32 	%r33, %ntid.x;
	mov.u32 	%r34, %tid.x;
	mad.lo.s32 	%r1, %r32, %r33, %r34;
	shr.u32 	%r35, %r30, 31;
	add.s32 	%r36, %r30, %r35;
	shr.s32 	%r2, %r36, 1;
	setp.ge.s32 	%p1, %r1, %r2;
	@%p1 bra 	$L__BB0_18;
	cvta.to.global.u64 	%rd19, %rd16;
	mul.lo.s32 	%r37, %r1, %r31;
	shl.b32 	%r38, %r37, 1;
	mul.wide.s32 	%rd20, %r38, 8;
	add.s64 	%rd21, %rd19, %rd20;
	ld.global.f32 	%f1, [%rd21];
	ld.global.f32 	%f2, [%rd21+4];
	mul.wide.s32 	%rd22, %r31, 8;
	add.s64 	%rd23, %rd21, %rd22;
	ld.global.f32 	%f3, [%rd23];
	ld.global.f32 	%f4, [%rd23+4];
	cvt.rn.f64.s32 	%fd1, %r1;
	mul.f64 	%fd2, %fd1, 0dC01921FB54442D18;
	cvt.rn.f64.s32 	%fd3, %r30;
	div.rn.f64 	%fd4, %fd2, %fd3;
	cvt.rn.f32.f64 	%f5, %fd4;
	mul.f32 	%f15, %f5, 0f3F22F983;
	cvt.rni.s32.f32 	%r89, %f15;
	cvt.rn.f32.s32 	%f16, %r89;
	fma.rn.f32 	%f17, %f16, 0fBFC90FDA, %f5;
	fma.rn.f32 	%f18, %f16, 0fB3A22168, %f17;
	fma.rn.f32 	%f60, %f16, 0fA7C234C5, %f18;
	abs.f32 	%f7, %f5;
	setp.ltu.f32 	%p2, %f7, 0f47CE4780;
	mov.u32 	%r85, %r89;
	mov.f32 	%f59, %f60;
	@%p2 bra 	$L__BB0_9;
	setp.neu.f32 	%p3, %f7, 0f7F800000;
	@%p3 bra 	$L__BB0_4;
	mov.f32 	%f21, 0f00000000;
	mul.rn.f32 	%f59, %f5, %f21;
	mov.b32 	%r85, 0;
	bra.uni 	$L__BB0_9;
$L__BB0_4:
	mov.b32 	%r4, %f5;
	shl.b32 	%r40, %r4, 8;
	or.b32  	%r5, %r40, -2147483648;
	mov.b64 	%rd47, 0;
	mov.b32 	%r82, 0;
	mov.u64 	%rd45, __cudart_i2opi_f;
	mov.u64 	%rd46, %rd1;
$L__BB0_5:
	.pragma "nounroll";
	ld.global.nc.u32 	%r41, [%rd45];
	mad.wide.u32 	%rd26, %r41, %r5, %rd47;
	shr.u64 	%rd47, %rd26, 32;
	st.local.u32 	[%rd46], %rd26;
	add.s32 	%r82, %r82, 1;
	add.s64 	%rd46, %rd46, 4;
	add.s64 	%rd45, %rd45, 4;
	setp.ne.s32 	%p4, %r82, 6;
	@%p4 bra 	$L__BB0_5;
	shr.u32 	%r42, %r4, 23;
	st.local.u32 	[%rd1+24], %rd47;
	and.b32  	%r8, %r42, 31;
	and.b32  	%r43, %r42, 224;
	add.s32 	%r44, %r43, -128;
	shr.u32 	%r45, %r44, 5;
	mul.wide.u32 	%rd27, %r45, 4;
	sub.s64 	%rd8, %rd1, %rd27;
	ld.local.u32 	%r83, [%rd8+24];
	ld.local.u32 	%r84, [%rd8+20];
	setp.eq.s32 	%p5, %r8, 0;
	@%p5 bra 	$L__BB0_8;
	shf.l.wrap.b32 	%r83, %r84, %r83, %r8;
	ld.local.u32 	%r46, [%rd8+16];
	shf.l.wrap.b32 	%r84, %r46, %r84, %r8;
$L__BB0_8:
	shr.u32 	%r47, %r83, 30;
	shf.l.wrap.b32 	%r48, %r84, %r83, 2;
	shl.b32 	%r49, %r84, 2;
	shr.u32 	%r50, %r48, 31;
	add.s32 	%r51, %r50, %r47;
	neg.s32 	%r52, %r51;
	setp.lt.s32 	%p6, %r4, 0;
	selp.b32 	%r85, %r52, %r51, %p6;
	xor.b32  	%r53, %r48, %r4;
	shr.s32 	%r54, %r48, 31;
	xor.b32  	%r55, %r54, %r48;
	xor.b32  	%r56, %r54, %r49;
	cvt.u64.u32 	%rd28, %r55;
	shl.b64 	%rd29, %rd28, 32;
	cvt.u64.u32 	%rd30, %r56;
	or.b64  	%rd31, %rd29, %rd30;
	cvt.rn.f64.s64 	%fd5, %rd31;
	mul.f64 	%fd6, %fd5, 0d3BF921FB54442D19;
	cvt.rn.f32.f64 	%f19, %fd6;
	neg.f32 	%f20, %f19;
	setp.lt.s32 	%p7, %r53, 0;
	selp.f32 	%f59, %f20, %f19, %p7;
$L__BB0_9:
	setp.ltu.f32 	%p8, %f7, 0f47CE4780;
	add.s32 	%r58, %r85, 1;
	mul.rn.f32 	%f22, %f59, %f59;
	and.b32  	%r59, %r85, 1;
	setp.eq.b32 	%p9, %r59, 1;
	selp.f32 	%f23, %f59, 0f3F800000, %p9;
	fma.rn.f32 	%f24, %f22, %f23, 0f00000000;
	fma.rn.f32 	%f25, %f22, 0f37CBAC00, 0fBAB607ED;
	selp.f32 	%f26, 0fB94D4153, %f25, %p9;
	selp.f32 	%f27, 0f3C0885E4, 0f3D2AAABB, %p9;
	fma.rn.f32 	%f28, %f26, %f22, %f27;
	selp.f32 	%f29, 0fBE2AAAA8, 0fBEFFFFFF, %p9;
	fma.rn.f32 	%f30, %f28, %f22, %f29;
	fma.rn.f32 	%f31, %f30, %f24, %f23;
	and.b32  	%r60, %r58, 2;
	setp.eq.s32 	%p10, %r60, 0;
	mov.f32 	%f32, 0f00000000;
	sub.f32 	%f33, %f32, %f31;
	selp.f32 	%f11, %f31, %f33, %p10;
	@%p8 bra 	$L__BB0_17;
	setp.neu.f32 	%p11, %f7, 0f7F800000;
	@%p11 bra 	$L__BB0_12;
	mov.f32 	%f36, 0f00000000;
	mul.rn.f32 	%f60, %f5, %f36;
	mov.b32 	%r89, 0;
	bra.uni 	$L__BB0_17;
$L__BB0_12:
	mov.b32 	%r17, %f5;
	shl.b32 	%r62, %r17, 8;
	or.b32  	%r18, %r62, -2147483648;
	mov.b64 	%rd50, 0;
	mov.b32 	%r86, 0;
	mov.u64 	%rd48, __cudart_i2opi_f;
	mov.u64 	%rd49, %rd1;
$L__BB0_13:
	.pragma "nounroll";
	ld.global.nc.u32 	%r63, [%rd48];
	mad.wide.u32 	%rd34, %r63, %r18, %rd50;
	shr.u64 	%rd50, %rd34, 32;
	st.local.u32 	[%rd49], %rd34;
	add.s32 	%r86, %r86, 1;
	add.s64 	%rd49, %rd49, 4;
	add.s64 	%rd48, %rd48, 4;
	setp.ne.s32 	%p12, %r86, 6;
	@%p12 bra 	$L__BB0_13;
	shr.u32 	%r64, %r17, 23;
	st.local.u32 	[%rd1+24], %rd50;
	and.b32  	%r21, %r64, 31;
	and.b32  	%r65, %r64, 224;
	add.s32 	%r66, %r65, -128;
	shr.u32 	%r67, %r66, 5;
	mul.wide.u32 	%rd35, %r67, 4;
	sub.s64 	%rd15, %rd1, %rd35;
	ld.local.u32 	%r87, [%rd15+24];
	ld.local.u32 	%r88, [%rd15+20];
	setp.eq.s32 	%p13, %r21, 0;
	@%p13 bra 	$L__BB0_16;
	shf.l.wrap.b32 	%r87, %r88, %r87, %r21;
	ld.local.u32 	%r68, [%rd15+16];
	shf.l.wrap.b32 	%r88, %r68, %r88, %r21;
$L__BB0_16:
	shr.u32 	%r69, %r87, 30;
	shf.l.wrap.b32 	%r70, %r88, %r87, 2;
	shl.b32 	%r71, %r88, 2;
	shr.u32 	%r72, %r70, 31;
	add.s32 	%r73, %r72, %r69;
	neg.s32 	%r74, %r73;
	setp.lt.s32 	%p14, %r17, 0;
	selp.b32 	%r89, %r74, %r73, %p14;
	xor.b32  	%r75, %r70, %r17;
	shr.s32 	%r76, %r70, 31;
	xor.b32  	%r77, %r76, %r70;
	xor.b32  	%r78, %r76, %r71;
	cvt.u64.u32 	%rd36, %r77;
	shl.b64 	%rd37, %rd36, 32;
	cvt.u64.u32 	%rd38, %r78;
	or.b64  	%rd39, %rd37, %rd38;
	cvt.rn.f64.s64 	%fd7, %rd39;
	mul.f64 	%fd8, %fd7, 0d3BF921FB54442D19;
	cvt.rn.f32.f64 	%f34, %fd8;
	neg.f32 	%f35, %f34;
	setp.lt.s32 	%p15, %r75, 0;
	selp.f32 	%f60, %f35, %f34, %p15;
$L__BB0_17:
	mul.rn.f32 	%f37, %f60, %f60;
	and.b32  	%r80, %r89, 1;
	setp.eq.b32 	%p16, %r80, 1;
	selp.f32 	%f38, 0f3F800000, %f60, %p16;
	fma.rn.f32 	%f39, %f37, %f38, 0f00000000;
	fma.rn.f32 	%f40, %f37, 0f37CBAC00, 0fBAB607ED;
	selp.f32 	%f41, %f40, 0fB94D4153, %p16;
	selp.f32 	%f42, 0f3D2AAABB, 0f3C0885E4, %p16;
	fma.rn.f32 	%f43, %f41, %f37, %f42;
	selp.f32 	%f44, 0fBEFFFFFF, 0fBE2AAAA8, %p16;
	fma.rn.f32 	%f45, %f43, %f37, %f44;
	fma.rn.f32 	%f46, %f45, %f39, %f38;
	and.b32  	%r81, %r89, 2;
	setp.eq.s32 	%p17, %r81, 0;
	mov.f32 	%f47, 0f00000000;
	sub.f32 	%f48, %f47, %f46;
	selp.f32 	%f49, %f46, %f48, %p17;
	mul.f32 	%f50, %f3, %f11;
	mul.f32 	%f51, %f4, %f49;
	sub.f32 	%f52, %f50, %f51;
	mul.f32 	%f53, %f3, %f49;
	fma.rn.f32 	%f54, %f4, %f11, %f53;
	add.f32 	%f55, %f1, %f52;
	add.f32 	%f56, %f2, %f54;
	cvta.to.global.u64 	%rd40, %rd17;
	mul.wide.s32 	%rd41, %r1, 8;
	add.s64 	%rd42, %rd40, %rd41;
	st.global.f32 	[%rd42], %f55;
	st.global.f32 	[%rd42+4], %f56;
	sub.f32 	%f57, %f1, %f52;
	sub.f32 	%f58, %f2, %f54;
	mul.wide.s32 	%rd43, %r2, 8;
	add.s64 	%rd44, %rd42, %rd43;
	st.global.f32 	[%rd44], %f57;
	st.global.f32 	[%rd44+4], %f58;
$L__BB0_18:
	ret;

}
	// .globl	_Z14bandpassFilterP7complexif
.visible .entry _Z14bandpassFilterP7complexif(
	.param .u64 .ptr .align 1 _Z14bandpassFilterP7complexif_param_0,
	.param .u32 _Z14bandpassFilterP7complexif_param_1,
	.param .f32 _Z14bandpassFilterP7complexif_param_2
)
{
	.reg .pred 	%p<5>;
	.reg .b32 	%r<7>;
	.reg .b32 	%f<6>;
	.reg .b64 	%rd<5>;

	ld.param.u64 	%rd1, [_Z14bandpassFilterP7complexif_param_0];
	ld.param.u32 	%r2, [_Z14bandpassFilterP7complexif_param_1];
	ld.param.f32 	%f1, [_Z14bandpassFilterP7complexif_param_2];
	mov.u32 	%r3, %ctaid.x;
	mov.u32 	%r4, %ntid.x;
	mov.u32 	%r5, %tid.x;
	mad.lo.s32 	%r1, %r3, %r4, %r5;
	setp.ge.s32 	%p1, %r1, %r2;
	@%p1 bra 	$L__BB1_3;
	cvt.rn.f32.s32 	%f2, %r1;
	cvt.rn.f32.s32 	%f3, %r2;
	div.rn.f32 	%f4, %f2, %f3;
	mul.f32 	%f5, %f1, %f4;
	setp.geu.f32 	%p2, %f5, 0f42A00000;
	setp.leu.f32 	%p3, %f5, 0f45FA0000;
	and.pred  	%p4, %p2, %p3;
	@%p4 bra 	$L__BB1_3;
	cvta.to.global.u64 	%rd2, %rd1;
	mul.wide.s32 	%rd3, %r1, 8;
	add.s64 	%rd4, %rd2, %rd3;
	mov.b32 	%r6, 0;
	st.global.u32 	[%rd4], %r6;
	st.global.u32 	[%rd4+4], %r6;
$L__BB1_3:
	ret;

}
	// .globl	_Z10ifftKernelP7complexS0_ii
.visible .entry _Z10ifftKernelP7complexS0_ii(
	.param .u64 .ptr .align 1 _Z10ifftKernelP7complexS0_ii_param_0,
	.param .u64 .ptr .align 1 _Z10ifftKernelP7complexS0_ii_param_1,
	.param .u32 _Z10ifftKernelP7complexS0_ii_param_2,
	.param .u32 _Z10ifftKernelP7complexS0_ii_param_3
)
{
	.local .align 4 .b8 	__local_depot2[28];
	.reg .b64 	%SP;
	.reg .b64 	%SPL;
	.reg .pred 	%p<18>;
	.reg .b32 	%r<90>;
	.reg .b32 	%f<65>;
	.reg .b64 	%rd<51>;
	.reg .b64 	%fd<9>;

	mov.u64 	%SPL, __local_depot2;
	ld.param.u64 	%rd16, [_Z10ifftKernelP7complexS0_ii_param_0];
	ld.param.u64 	%rd17, [_Z10ifftKernelP7complexS0_ii_param_1];
	ld.param.u32 	%r31, [_Z10ifftKernelP7complexS0_ii_param_2];
	ld.param.u32 	%r32, [_Z10ifftKernelP7complexS0_ii_param_3];
	add.u64 	%rd1, %SPL, 0;
	mov.u32 	%r33, %ctaid.x;
	mov.u32 	%r34, %ntid.x;
	mov.u32 	%r35, %tid.x;
	mad.lo.s32 	%r1, %r33, %r34, %r35;
	shr.u32 	%r36, %r31, 31;
	add.s32 	%r37, %r31, %r36;
	shr.s32 	%r2, %r37, 1;
	setp.ge.s32 	%p1, %r1, %r2;
	@%p1 bra 	$L__BB2_18;
	cvta.to.global.u64 	%rd19, %rd16;
	shl.b32 	%r3, %r1, 1;
	mul.wide.s32 	%rd20, %r1, 8;
	add.s64 	%rd21, %rd19, %rd20;
	ld.global.f32 	%f1, [%rd21];
	ld.global.f32 	%f2, [%rd21+4];
	mul.wide.s32 	%rd22, %r2, 8;
	add.s64 	%rd23, %rd21, %rd22;
	ld.global.f32 	%f3, [%rd23];
	ld.global.f32 	%f4, [%rd23+4];
	cvt.rn.f64.s32 	%fd1, %r1;
	mul.f64 	%fd2, %fd1, 0d401921FB54442D18;
	cvt.rn.f64.s32 	%fd3, %r31;
	div.rn.f64 	%fd4, %fd2, %fd3;
	cvt.rn.f32.f64 	%f5, %fd4;
	mul.f32 	%f15, %f5, 0f3F22F983;
	cvt.rni.s32.f32 	%r89, %f15;
	cvt.rn.f32.s32 	%f16, %r89;
	fma.rn.f32 	%f17, %f16, 0fBFC90FDA, %f5;
	fma.rn.f32 	%f18, %f16, 0fB3A22168, %f17;
	fma.rn.f32 	%f64, %f16, 0fA7C234C5, %f18;
	abs.f32 	%f7, %f5;
	setp.ltu.f32 	%p2, %f7, 0f47CE4780;
	mov.u32 	%r85, %r89;
	mov.f32 	%f63, %f64;
	@%p2 bra 	$L__BB2_9;
	setp.neu.f32 	%p3, %f7, 0f7F800000;
	@%p3 bra 	$L__BB2_4;
	mov.f32 	%f21, 0f00000000;
	mul.rn.f32 	%f63, %f5, %f21;
	mov.b32 	%r85, 0;
	bra.uni 	$L__BB2_9;
$L__BB2_4:
	mov.b32 	%r5, %f5;
	shl.b32 	%r39, %r5, 8;
	or.b32  	%r6, %r39, -2147483648;
	mov.b64 	%rd47, 0;
	mov.b32 	%r82, 0;
	mov.u64 	%rd45, __cudart_i2opi_f;
	mov.u64 	%rd46, %rd1;
$L__BB2_5:
	.pragma "nounroll";
	ld.global.nc.u32 	%r40, [%rd45];
	mad.wide.u32 	%rd26, %r40, %r6, %rd47;
	shr.u64 	%rd47, %rd26, 32;
	st.local.u32 	[%rd46], %rd26;
	add.s32 	%r82, %r82, 1;
	add.s64 	%rd46, %rd46, 4;
	add.s64 	%rd45, %rd45, 4;
	setp.ne.s32 	%p4, %r82, 6;
	@%p4 bra 	$L__BB2_5;
	shr.u32 	%r41, %r5, 23;
	st.local.u32 	[%rd1+24], %rd47;
	and.b32  	%r9, %r41, 31;
	and.b32  	%r42, %r41, 224;
	add.s32 	%r43, %r42, -128;
	shr.u32 	%r44, %r43, 5;
	mul.wide.u32 	%rd27, %r44, 4;
	sub.s64 	%rd8, %rd1, %rd27;
	ld.local.u32 	%r83, [%rd8+24];
	ld.local.u32 	%r84, [%rd8+20];
	setp.eq.s32 	%p5, %r9, 0;
	@%p5 bra 	$L__BB2_8;
	shf.l.wrap.b32 	%r83, %r84, %r83, %r9;
	ld.local.u32 	%r45, [%rd8+16];
	shf.l.wrap.b32 	%r84, %r45, %r84, %r9;
$L__BB2_8:
	shr.u32 	%r46, %r83, 30;
	shf.l.wrap.b32 	%r47, %r84, %r83, 2;
	shl.b32 	%r48, %r84, 2;
	shr.u32 	%r49, %r47, 31;
	add.s32 	%r50, %r49, %r46;
	neg.s32 	%r51, %r50;
	setp.lt.s32 	%p6, %r5, 0;
	selp.b32 	%r85, %r51, %r50, %p6;
	xor.b32  	%r52, %r47, %r5;
	shr.s32 	%r53, %r47, 31;
	xor.b32  	%r54, %r53, %r47;
	xor.b32  	%r55, %r53, %r48;
	cvt.u64.u32 	%rd28, %r54;
	shl.b64 	%rd29, %rd28, 32;
	cvt.u64.u32 	%rd30, %r55;
	or.b64  	%rd31, %rd29, %rd30;
	cvt.rn.f64.s64 	%fd5, %rd31;
	mul.f64 	%fd6, %fd5, 0d3BF921FB54442D19;
	cvt.rn.f32.f64 	%f19, %fd6;
	neg.f32 	%f20, %f19;
	setp.lt.s32 	%p7, %r52, 0;
	selp.f32 	%f63, %f20, %f19, %p7;
$L__BB2_9:
	setp.ltu.f32 	%p8, %f7, 0f47CE4780;
	add.s32 	%r57, %r85, 1;
	mul.rn.f32 	%f22, %f63, %f63;
	and.b32  	%r58, %r85, 1;
	setp.eq.b32 	%p9, %r58, 1;
	selp.f32 	%f23, %f63, 0f3F800000, %p9;
	fma.rn.f32 	%f24, %f22, %f23, 0f00000000;
	fma.rn.f32 	%f25, %f22, 0f37CBAC00, 0fBAB607ED;
	selp.f32 	%f26, 0fB94D4153, %f25, %p9;
	selp.f32 	%f27, 0f3C0885E4, 0f3D2AAABB, %p9;
	fma.rn.f32 	%f28, %f26, %f22, %f27;
	selp.f32 	%f29, 0fBE2AAAA8, 0fBEFFFFFF, %p9;
	fma.rn.f32 	%f30, %f28, %f22, %f29;
	fma.rn.f32 	%f31, %f30, %f24, %f23;
	and.b32  	%r59, %r57, 2;
	setp.eq.s32 	%p10, %r59, 0;
	mov.f32 	%f32, 0f00000000;
	sub.f32 	%f33, %f32, %f31;
	selp.f32 	%f11, %f31, %f33, %p10;
	@%p8 bra 	$L__BB2_17;
	setp.neu.f32 	%p11, %f7, 0f7F800000;
	@%p11 bra 	$L__BB2_12;
	mov.f32 	%f36, 0f00000000;
	mul.rn.f32 	%f64, %f5, %f36;
	mov.b32 	%r89, 0;
	bra.uni 	$L__BB2_17;
$L__BB2_12:
	mov.b32 	%r18, %f5;
	shl.b32 	%r61, %r18, 8;
	or.b32  	%r19, %r61, -2147483648;
	mov.b64 	%rd50, 0;
	mov.b32 	%r86, 0;
	mov.u64 	%rd48, __cudart_i2opi_f;
	mov.u64 	%rd49, %rd1;
$L__BB2_13:
	.pragma "nounroll";
	ld.global.nc.u32 	%r62, [%rd48];
	mad.wide.u32 	%rd34, %r62, %r19, %rd50;
	shr.u64 	%rd50, %rd34, 32;
	st.local.u32 	[%rd49], %rd34;
	add.s32 	%r86, %r86, 1;
	add.s64 	%rd49, %rd49, 4;
	add.s64 	%rd48, %rd48, 4;
	setp.ne.s32 	%p12, %r86, 6;
	@%p12 bra 	$L__BB2_13;
	shr.u32 	%r63, %r18, 23;
	st.local.u32 	[%rd1+24], %rd50;
	and.b32  	%r22, %r63, 31;
	and.b32  	%r64, %r63, 224;
	add.s32 	%r65, %r64, -128;
	shr.u32 	%r66, %r65, 5;
	mul.wide.u32 	%rd35, %r66, 4;
	sub.s64 	%rd15, %rd1, %rd35;
	ld.local.u32 	%r87, [%rd15+24];
	ld.local.u32 	%r88, [%rd15+20];
	setp.eq.s32 	%p13, %r22, 0;
	@%p13 bra 	$L__BB2_16;
	shf.l.wrap.b32 	%r87, %r88, %r87, %r22;
	ld.local.u32 	%r67, [%rd15+16];
	shf.l.wrap.b32 	%r88, %r67, %r88, %r22;
$L__BB2_16:
	shr.u32 	%r68, %r87, 30;
	shf.l.wrap.b32 	%r69, %r88, %r87, 2;
	shl.b32 	%r70, %r88, 2;
	shr.u32 	%r71, %r69, 31;
	add.s32 	%r72, %r71, %r68;
	neg.s32 	%r73, %r72;
	setp.lt.s32 	%p14, %r18, 0;
	selp.b32 	%r89, %r73, %r72, %p14;
	xor.b32  	%r74, %r69, %r18;
	shr.s32 	%r75, %r69, 31;
	xor.b32  	%r76, %r75, %r69;
	xor.b32  	%r77, %r75, %r70;
	cvt.u64.u32 	%rd36, %r76;
	shl.b64 	%rd37, %rd36, 32;
	cvt.u64.u32 	%rd38, %r77;
	or.b64  	%rd39, %rd37, %rd38;
	cvt.rn.f64.s64 	%fd7, %rd39;
	mul.f64 	%fd8, %fd7, 0d3BF921FB54442D19;
	cvt.rn.f32.f64 	%f34, %fd8;
	neg.f32 	%f35, %f34;
	setp.lt.s32 	%p15, %r74, 0;
	selp.f32 	%f64, %f35, %f34, %p15;
$L__BB2_17:
	mul.rn.f32 	%f37, %f64, %f64;
	and.b32  	%r79, %r89, 1;
	setp.eq.b32 	%p16, %r79, 1;
	selp.f32 	%f38, 0f3F800000, %f64, %p16;
	fma.rn.f32 	%f39, %f37, %f38, 0f00000000;
	fma.rn.f32 	%f40, %f37, 0f37CBAC00, 0fBAB607ED;
	selp.f32 	%f41, %f40, 0fB94D4153, %p16;
	selp.f32 	%f42, 0f3D2AAABB, 0f3C0885E4, %p16;
	fma.rn.f32 	%f43, %f41, %f37, %f42;
	selp.f32 	%f44, 0fBEFFFFFF, 0fBE2AAAA8, %p16;
	fma.rn.f32 	%f45, %f43, %f37, %f44;
	fma.rn.f32 	%f46, %f45, %f39, %f38;
	and.b32  	%r80, %r89, 2;
	setp.eq.s32 	%p17, %r80, 0;
	mov.f32 	%f47, 0f00000000;
	sub.f32 	%f48, %f47, %f46;
	selp.f32 	%f49, %f46, %f48, %p17;
	mul.f32 	%f50, %f3, %f11;
	mul.f32 	%f51, %f4, %f49;
	sub.f32 	%f52, %f50, %f51;
	mul.f32 	%f53, %f3, %f49;
	fma.rn.f32 	%f54, %f4, %f11, %f53;
	add.f32 	%f55, %f1, %f52;
	add.f32 	%f56, %f2, %f54;
	mul.f32 	%f57, %f55, 0f3F000000;
	mul.f32 	%f58, %f56, 0f3F000000;
	mul.lo.s32 	%r81, %r3, %r32;
	cvta.to.global.u64 	%rd40, %rd17;
	mul.wide.s32 	%rd41, %r81, 8;
	add.s64 	%rd42, %rd40, %rd41;
	st.global.f32 	[%rd42], %f57;
	st.global.f32 	[%rd42+4], %f58;
	sub.f32 	%f59, %f1, %f52;
	sub.f32 	%f60, %f2, %f54;
	mul.f32 	%f61, %f59, 0f3F000000;
	mul.f32 	%f62, %f60, 0f3F000000;
	mul.wide.s32 	%rd43, %r32, 8;
	add.s64 	%rd44, %rd42, %rd43;
	st.global.f32 	[%rd44], %f61;
	st.global.f32 	[%rd44+4], %f62;
$L__BB2_18:
	ret;

}


// ===== COMPILED SASS (sm_100) =====

	.target	sm_100

	.elftype	@"ET_EXEC"


//--------------------- .note.nv.tkinfo           --------------------------
	.section	.note.nv.tkinfo,"",@"SHT_NOTE"
	.sectionflags	@"SHF_NOTE_NV_TKINFO"
	.tkinfo
        /*0018*/ 	.word	0x00000002
        /*0030*/ 	.string	""
        /*0030*/ 	.string	"ptxas"
        /*0030*/ 	.string	"Cuda compilation tools, release 13.0, V13.0.88"
        /*0030*/ 	.string	"Build cuda_13.0.r13.0/compiler.36424714_0"
        /*0030*/ 	.string	"-arch sm_100 -m 64 "



//--------------------- .note.nv.cuinfo           --------------------------
	.section	.note.nv.cuinfo,"",@"SHT_NOTE"
	.sectionflags	@"SHF_NOTE_NV_CUINFO"
        /*0018*/ 	.short	0x0002
        /*001a*/ 	.short	0x0064
        /*001c*/ 	.short	0x0082
	.zero		2


//--------------------- .nv.info                  --------------------------
	.section	.nv.info,"",@"SHT_CUDA_INFO"
	.align	4


	//----- nvinfo : EIATTR_REGCOUNT
	.align		4
        /*0000*/ 	.byte	0x04, 0x2f
        /*0002*/ 	.short	(.L_2 - .L_1)
	.align		4
.L_1:
        /*0004*/ 	.word	index@(_Z9fftKernelP7complexS0_ii)
        /*0008*/ 	.word	0x0000001d


	//----- nvinfo : EIATTR_FRAME_SIZE
	.align		4
.L_2:
        /*000c*/ 	.byte	0x04, 0x11
        /*000e*/ 	.short	(.L_4 - .L_3)
	.align		4
.L_3:
        /*0010*/ 	.word	index@($__internal_2_$__cuda_sm20_div_rn_f64_full)
        /*0014*/ 	.word	0x00000020


	//----- nvinfo : EIATTR_FRAME_SIZE
	.align		4
.L_4:
        /*0018*/ 	.byte	0x04, 0x11
        /*001a*/ 	.short	(.L_6 - .L_5)
	.align		4
.L_5:
        /*001c*/ 	.word	index@(_Z9fftKernelP7complexS0_ii)
        /*0020*/ 	.word	0x00000020


	//----- nvinfo : EIATTR_REGCOUNT
	.align		4
.L_6:
        /*0024*/ 	.byte	0x04, 0x2f
        /*0026*/ 	.short	(.L_8 - .L_7)
	.align		4
.L_7:
        /*0028*/ 	.word	index@(_Z14bandpassFilterP7complexif)
        /*002c*/ 	.word	0x00000010


	//----- nvinfo : EIATTR_FRAME_SIZE
	.align		4
.L_8:
        /*0030*/ 	.byte	0x04, 0x11
        /*0032*/ 	.short	(.L_10 - .L_9)
	.align		4
.L_9:
        /*0034*/ 	.word	index@($__internal_1_$__cuda_sm3x_div_rn_noftz_f32_slowpath)
        /*0038*/ 	.word	0x00000000


	//----- nvinfo : EIATTR_FRAME_SIZE
	.align		4
.L_10:
        /*003c*/ 	.byte	0x04, 0x11
        /*003e*/ 	.short	(.L_12 - .L_11)
	.align		4
.L_11:
        /*0040*/ 	.word	index@(_Z14bandpassFilterP7complexif)
        /*0044*/ 	.word	0x00000000


	//----- nvinfo : EIATTR_REGCOUNT
	.align		4
.L_12:
        /*0048*/ 	.byte	0x04, 0x2f
        /*004a*/ 	.short	(.L_14 - .L_13)
	.align		4
.L_13:
        /*004c*/ 	.word	index@(_Z10ifftKernelP7complexS0_ii)
        /*0050*/ 	.word	0x0000001c


	//----- nvinfo : EIATTR_FRAME_SIZE
	.align		4
.L_14:
        /*0054*/ 	.byte	0x04, 0x11
        /*0056*/ 	.short	(.L_16 - .L_15)
	.align		4
.L_15:
        /*0058*/ 	.word	index@($__internal_0_$__cuda_sm20_div_rn_f64_full)
        /*005c*/ 	.word	0x00000020


	//----- nvinfo : EIATTR_FRAME_SIZE
	.align		4
.L_16:
        /*0060*/ 	.byte	0x04, 0x11
        /*0062*/ 	.short	(.L_18 - .L_17)
	.align		4
.L_17:
        /*0064*/ 	.word	index@(_Z10ifftKernelP7complexS0_ii)
        /*0068*/ 	.word	0x00000020


	//----- nvinfo : EIATTR_MIN_STACK_SIZE
	.align		4
.L_18:
        /*006c*/ 	.byte	0x04, 0x12
        /*006e*/ 	.short	(.L_20 - .L_19)
	.align		4
.L_19:
        /*0070*/ 	.word	index@(_Z10ifftKernelP7complexS0_ii)
        /*0074*/ 	.word	0x00000020


	//----- nvinfo : EIATTR_MIN_STACK_SIZE
	.align		4
.L_20:
        /*0078*/ 	.byte	0x04, 0x12
        /*007a*/ 	.short	(.L_22 - .L_21)
	.align		4
.L_21:
        /*007c*/ 	.word	index@(_Z14bandpassFilterP7complexif)
        /*0080*/ 	.word	0x00000000


	//----- nvinfo : EIATTR_MIN_STACK_SIZE
	.align		4
.L_22:
        /*0084*/ 	.byte	0x04, 0x12
        /*0086*/ 	.short	(.L_24 - .L_23)
	.align		4
.L_23:
        /*0088*/ 	.word	index@(_Z9fftKernelP7complexS0_ii)
        /*008c*/ 	.word	0x00000020
.L_24:


//--------------------- .nv.compat                --------------------------
	.section	.nv.compat,"",@"SHT_CUDA_COMPAT_INFO"
	.align	4
        /*0000*/ 	.byte	0x02, 0x09, 0x00, 0x00, 0x02, 0x02, 0x01, 0x00, 0x02, 0x05, 0x05, 0x00, 0x03, 0x07, 0x01, 0x01
        /*0010*/ 	.byte	0x02, 0x03, 0x00, 0x00, 0x02, 0x06, 0x01, 0x00, 0x04, 0x0b, 0x08, 0x00, 0x01, 0x00, 0x00, 0x00
        /*0020*/ 	.byte	0x00, 0x00, 0x00, 0x00


//--------------------- .nv.info._Z10ifftKernelP7complexS0_ii --------------------------
	.section	.nv.info._Z10ifftKernelP7complexS0_ii,"",@"SHT_CUDA_INFO"
	.sectionflags	@""
	.align	4


	//----- nvinfo : EIATTR_CUDA_API_VERSION
	.align		4
        /*0000*/ 	.byte	0x04, 0x37
        /*0002*/ 	.short	(.L_26 - .L_25)
.L_25:
        /*0004*/ 	.word	0x00000082


	//----- nvinfo : EIATTR_KPARAM_INFO
	.align		4
.L_26:
        /*0008*/ 	.byte	0x04, 0x17
        /*000a*/ 	.short	(.L_28 - .L_27)
.L_27:
        /*000c*/ 	.word	0x00000000
        /*0010*/ 	.short	0x0003
        /*0012*/ 	.short	0x0014
        /*0014*/ 	.byte	0x00, 0xf0, 0x11, 0x00


	//----- nvinfo : EIATTR_KPARAM_INFO
	.align		4
.L_28:
        /*0018*/ 	.byte	0x04, 0x17
        /*001a*/ 	.short	(.L_30 - .L_29)
.L_29:
        /*001c*/ 	.word	0x00000000
        /*0020*/ 	.short	0x0002
        /*0022*/ 	.short	0x0010
        /*0024*/ 	.byte	0x00, 0xf0, 0x11, 0x00


	//----- nvinfo : EIATTR_KPARAM_INFO
	.align		4
.L_30:
        /*0028*/ 	.byte	0x04, 0x17
        /*002a*/ 	.short	(.L_32 - .L_31)
.L_31:
        /*002c*/ 	.word	0x00000000
        /*0030*/ 	.short	0x0001
        /*0032*/ 	.short	0x0008
        /*0034*/ 	.byte	0x00, 0xf5, 0x21, 0x00


	//----- nvinfo : EIATTR_KPARAM_INFO
	.align		4
.L_32:
        /*0038*/ 	.byte	0x04, 0x17
        /*003a*/ 	.short	(.L_34 - .L_33)
.L_33:
        /*003c*/ 	.word	0x00000000
        /*0040*/ 	.short	0x0000
        /*0042*/ 	.short	0x0000
        /*0044*/ 	.byte	0x00, 0xf5, 0x21, 0x00


	//----- nvinfo : EIATTR_SPARSE_MMA_MASK
	.align		4
.L_34:
        /*0048*/ 	.byte	0x03, 0x50
        /*004a*/ 	.short	0x0000


	//----- nvinfo : EIATTR_MAXREG_COUNT
	.align		4
        /*004c*/ 	.byte	0x03, 0x1b
        /*004e*/ 	.short	0x00ff


	//----- nvinfo : EIATTR_MERCURY_ISA_VERSION
	.align		4
        /*0050*/ 	.byte	0x03, 0x5f
        /*0052*/ 	.short	0x0101


	//----- nvinfo : EIATTR_VRC_CTA_INIT_COUNT
	.align		4
        /*0054*/ 	.byte	0x02, 0x4a
	.zero		1
	.zero		1


	//----- nvinfo : EIATTR_EXIT_INSTR_OFFSETS
	.align		4
        /*0058*/ 	.byte	0x04, 0x1c
        /*005a*/ 	.short	(.L_36 - .L_35)


	//   ....[0]....
.L_35:
        /*005c*/ 	.word	0x000000a0


	//   ....[1]....
        /*0060*/ 	.word	0x00000e30


	//----- nvinfo : EIATTR_CRS_STACK_SIZE
	.align		4
.L_36:
        /*0064*/ 	.byte	0x04, 0x1e
        /*0066*/ 	.short	(.L_38 - .L_37)
.L_37:
        /*0068*/ 	.word	0x00000000


	//----- nvinfo : EIATTR_CBANK_PARAM_SIZE
	.align		4
.L_38:
        /*006c*/ 	.byte	0x03, 0x19
        /*006e*/ 	.short	0x0018


	//----- nvinfo : EIATTR_PARAM_CBANK
	.align		4
        /*0070*/ 	.byte	0x04, 0x0a
        /*0072*/ 	.short	(.L_40 - .L_39)
	.align		4
.L_39:
        /*0074*/ 	.word	index@(.nv.constant0._Z10ifftKernelP7complexS0_ii)
        /*0078*/ 	.short	0x0380
        /*007a*/ 	.short	0x0018


	//----- nvinfo : EIATTR_SW_WAR
	.align		4
.L_40:
        /*007c*/ 	.byte	0x04, 0x36
        /*007e*/ 	.short	(.L_42 - .L_41)
.L_41:
        /*0080*/ 	.word	0x00000008
.L_42:


//--------------------- .nv.info._Z14bandpassFilterP7complexif --------------------------
	.section	.nv.info._Z14bandpassFilterP7complexif,"",@"SHT_CUDA_INFO"
	.sectionflags	@""
	.align	4


	//----- nvinfo : EIATTR_CUDA_API_VERSION
	.align		4
        /*0000*/ 	.byte	0x04, 0x37
        /*0002*/ 	.short	(.L_44 - .L_43)
.L_43:
        /*0004*/ 	.word	0x00000082


	//----- nvinfo : EIATTR_KPARAM_INFO
	.align		4
.L_44:
        /*0008*/ 	.byte	0x04, 0x17
        /*000a*/ 	.short	(.L_46 - .L_45)
.L_45:
        /*000c*/ 	.word	0x00000000
        /*0010*/ 	.short	0x0002
        /*0012*/ 	.short	0x000c
        /*0014*/ 	.byte	0x00, 0xf0, 0x11, 0x00


	//----- nvinfo : EIATTR_KPARAM_INFO
	.align		4
.L_46:
        /*0018*/ 	.byte	0x04, 0x17
        /*001a*/ 	.short	(.L_48 - .L_47)
.L_47:
        /*001c*/ 	.word	0x00000000
        /*0020*/ 	.short	0x0001
        /*0022*/ 	.short	0x0008
        /*0024*/ 	.byte	0x00, 0xf0, 0x11, 0x00


	//----- nvinfo : EIATTR_KPARAM_INFO
	.align		4
.L_48:
        /*0028*/ 	.byte	0x04, 0x17
        /*002a*/ 	.short	(.L_50 - .L_49)
.L_49:
        /*002c*/ 	.word	0x00000000
        /*0030*/ 	.short	0x0000
        /*0032*/ 	.short	0x0000
        /*0034*/ 	.byte	0x00, 0xf5, 0x21, 0x00


	//----- nvinfo : EIATTR_SPARSE_MMA_MASK
	.align		4
.L_50:
        /*0038*/ 	.byte	0x03, 0x50
        /*003a*/ 	.short	0x0000


	//----- nvinfo : EIATTR_MAXREG_COUNT
	.align		4
        /*003c*/ 	.byte	0x03, 0x1b
        /*003e*/ 	.short	0x00ff


	//----- nvinfo : EIATTR_MERCURY_ISA_VERSION
	.align		4
        /*0040*/ 	.byte	0x03, 0x5f
        /*0042*/ 	.short	0x0101


	//----- nvinfo : EIATTR_VRC_CTA_INIT_COUNT
	.align		4
        /*0044*/ 	.byte	0x02, 0x4a
	.zero		1
	.zero		1


	//----- nvinfo : EIATTR_EXIT_INSTR_OFFSETS
	.align		4
        /*0048*/ 	.byte	0x04, 0x1c
        /*004a*/ 	.short	(.L_52 - .L_51)


	//   ....[0]....
.L_51:
        /*004c*/ 	.word	0x00000070


	//   ....[1]....
        /*0050*/ 	.word	0x000001c0


	//   ....[2]....
        /*0054*/ 	.word	0x00000210


	//----- nvinfo : EIATTR_CRS_STACK_SIZE
	.align		4
.L_52:
        /*0058*/ 	.byte	0x04, 0x1e
        /*005a*/ 	.short	(.L_54 - .L_53)
.L_53:
        /*005c*/ 	.word	0x00000000


	//----- nvinfo : EIATTR_CBANK_PARAM_SIZE
	.align		4
.L_54:
        /*0060*/ 	.byte	0x03, 0x19
        /*0062*/ 	.short	0x0010


	//----- nvinfo : EIATTR_PARAM_CBANK
	.align		4
        /*0064*/ 	.byte	0x04, 0x0a
        /*0066*/ 	.short	(.L_56 - .L_55)
	.align		4
.L_55:
        /*0068*/ 	.word	index@(.nv.constant0._Z14bandpassFilterP7complexif)
        /*006c*/ 	.short	0x0380
        /*006e*/ 	.short	0x0010


	//----- nvinfo : EIATTR_SW_WAR
	.align		4
.L_56:
        /*0070*/ 	.byte	0x04, 0x36
        /*0072*/ 	.short	(.L_58 - .L_57)
.L_57:
        /*0074*/ 	.word	0x00000008
.L_58:


//--------------------- .nv.info._Z9fftKernelP7complexS0_ii --------------------------
	.section	.nv.info._Z9fftKernelP7complexS0_ii,"",@"SHT_CUDA_INFO"
	.sectionflags	@""
	.align	4


	//----- nvinfo : EIATTR_CUDA_API_VERSION
	.align		4
        /*0000*/ 	.byte	0x04, 0x37
        /*0002*/ 	.short	(.L_60 - .L_59)
.L_59:
        /*0004*/ 	.word	0x00000082


	//----- nvinfo : EIATTR_KPARAM_INFO
	.align		4
.L_60:
        /*0008*/ 	.byte	0x04, 0x17
        /*000a*/ 	.short	(.L_62 - .L_61)
.L_61:
        /*000c*/ 	.word	0x00000000
        /*0010*/ 	.short	0x0003
        /*0012*/ 	.short	0x0014
        /*0014*/ 	.byte	0x00, 0xf0, 0x11, 0x00


	//----- nvinfo : EIATTR_KPARAM_INFO
	.align		4
.L_62:
        /*0018*/ 	.byte	0x04, 0x17
        /*001a*/ 	.short	(.L_64 - .L_63)
.L_63:
        /*001c*/ 	.word	0x00000000
        /*0020*/ 	.short	0x0002
        /*0022*/ 	.short	0x0010
        /*0024*/ 	.byte	0x00, 0xf0, 0x11, 0x00


	//----- nvinfo : EIATTR_KPARAM_INFO
	.align		4
.L_64:
        /*0028*/ 	.byte	0x04, 0x17
        /*002a*/ 	.short	(.L_66 - .L_65)
.L_65:
        /*002c*/ 	.word	0x00000000
        /*0030*/ 	.short	0x0001
        /*0032*/ 	.short	0x0008
        /*0034*/ 	.byte	0x00, 0xf5, 0x21, 0x00


	//----- nvinfo : EIATTR_KPARAM_INFO
	.align		4
.L_66:
        /*0038*/ 	.byte	0x04, 0x17
        /*003a*/ 	.short	(.L_68 - .L_67)
.L_67:
        /*003c*/ 	.word	0x00000000
        /*0040*/ 	.short	0x0000
        /*0042*/ 	.short	0x0000
        /*0044*/ 	.byte	0x00, 0xf5, 0x21, 0x00


	//----- nvinfo : EIATTR_SPARSE_MMA_MASK
	.align		4
.L_68:
        /*0048*/ 	.byte	0x03, 0x50
        /*004a*/ 	.short	0x0000


	//----- nvinfo : EIATTR_MAXREG_COUNT
	.align		4
        /*004c*/ 	.byte	0x03, 0x1b
        /*004e*/ 	.short	0x00ff


	//----- nvinfo : EIATTR_MERCURY_ISA_VERSION
	.align		4
        /*0050*/ 	.byte	0x03, 0x5f
        /*0052*/ 	.short	0x0101


	//----- nvinfo : EIATTR_VRC_CTA_INIT_COUNT
	.align		4
        /*0054*/ 	.byte	0x02, 0x4a
	.zero		1
	.zero		1


	//----- nvinfo : EIATTR_EXIT_INSTR_OFFSETS
	.align		4
        /*0058*/ 	.byte	0x04, 0x1c
        /*005a*/ 	.short	(.L_70 - .L_69)


	//   ....[0]....
.L_69:
        /*005c*/ 	.word	0x000000a0


	//   ....[1]....
        /*0060*/ 	.word	0x00000df0


	//----- nvinfo : EIATTR_CRS_STACK_SIZE
	.align		4
.L_70:
        /*0064*/ 	.byte	0x04, 0x1e
        /*0066*/ 	.short	(.L_72 - .L_71)
.L_71:
        /*0068*/ 	.word	0x00000000


	//----- nvinfo : EIATTR_CBANK_PARAM_SIZE
	.align		4
.L_72:
        /*006c*/ 	.byte	0x03, 0x19
        /*006e*/ 	.short	0x0018


	//----- nvinfo : EIATTR_PARAM_CBANK
	.align		4
        /*0070*/ 	.byte	0x04, 0x0a
        /*0072*/ 	.short	(.L_74 - .L_73)
	.align		4
.L_73:
        /*0074*/ 	.word	index@(.nv.constant0._Z9fftKernelP7complexS0_ii)
        /*0078*/ 	.short	0x0380
        /*007a*/ 	.short	0x0018


	//----- nvinfo : EIATTR_SW_WAR
	.align		4
.L_74:
        /*007c*/ 	.byte	0x04, 0x36
        /*007e*/ 	.short	(.L_76 - .L_75)
.L_75:
        /*0080*/ 	.word	0x00000008
.L_76:


//--------------------- .nv.callgraph             --------------------------
	.section	.nv.callgraph,"",@"SHT_CUDA_CALLGRAPH"
	.align	4
	.sectionentsize	8
	.align		4
        /*0000*/ 	.word	0x00000000
	.align		4
        /*0004*/ 	.word	0xffffffff
	.align		4
        /*0008*/ 	.word	0x00000000
	.align		4
        /*000c*/ 	.word	0xfffffffe
	.align		4
        /*0010*/ 	.word	0x00000000
	.align		4
        /*0014*/ 	.word	0xfffffffd
	.align		4
        /*0018*/ 	.word	0x00000000
	.align		4
        /*001c*/ 	.word	0xfffffffc


//--------------------- .nv.constant4             --------------------------
	.section	.nv.constant4,"a",@progbits
	.align	8
	.align		8
.nv.constant4:
        /*0000*/ 	.dword	__cudart_i2opi_f


//--------------------- .text._Z10ifftKernelP7complexS0_ii --------------------------
	.section	.text._Z10ifftKernelP7complexS0_ii,"ax",@progbits
	.align	128
        .global         _Z10ifftKernelP7complexS0_ii
        .type           _Z10ifftKernelP7complexS0_ii,@function
        .size           _Z10ifftKernelP7complexS0_ii,(.L_x_42 - _Z10ifftKernelP7complexS0_ii)
        .other          _Z10ifftKernelP7complexS0_ii,@"STO_CUDA_ENTRY STV_DEFAULT"
_Z10ifftKernelP7complexS0_ii:
.text._Z10ifftKernelP7complexS0_ii:
[----:B------:R-:W0:Y:S01]  /*0000*/  LDC R1, c[0x0][0x37c] ;  /* 0x0000df00ff017b82 */ /* 0x000e220000000800 */
[----:B------:R-:W1:Y:S07]  /*0010*/  S2R R3, SR_TID.X ;  /* 0x0000000000037919 */ /* 0x000e6e0000002100 */
[----:B------:R-:W2:Y:S01]  /*0020*/  LDC R8, c[0x0][0x390] ;  /* 0x0000e400ff087b82 */ /* 0x000ea20000000800 */
[----:B0-----:R-:W-:-:S07]  /*0030*/  VIADD R1, R1, 0xffffffe0 ;  /* 0xffffffe001017836 */ /* 0x001fce0000000000 */
[----:B------:R-:W1:Y:S08]  /*0040*/  S2UR UR4, SR_CTAID.X ;  /* 0x00000000000479c3 */ /* 0x000e700000002500 */
[----:B------:R-:W1:Y:S01]  /*0050*/  LDC R12, c[0x0][0x360] ;  /* 0x0000d800ff0c7b82 */ /* 0x000e620000000800 */
[----:B--2---:R-:W-:-:S04]  /*0060*/  LEA.HI R0, R8, R8, RZ, 0x1 ;  /* 0x0000000808007211 */ /* 0x004fc800078f08ff */
[----:B------:R-:W-:Y:S01]  /*0070*/  SHF.R.S32.HI R15, RZ, 0x1, R0 ;  /* 0x00000001ff0f7819 */ /* 0x000fe20000011400 */
[----:B-1----:R-:W-:-:S05]  /*0080*/  IMAD R12, R12, UR4, R3 ;  /* 0x000000040c0c7c24 */ /* 0x002fca000f8e0203 */
[----:B------:R-:W-:-:S13]  /*0090*/  ISETP.GE.AND P0, PT, R12, R15, PT ;  /* 0x0000000f0c00720c */ /* 0x000fda0003f06270 */
[----:B------:R-:W-:Y:S05]  /*00a0*/  @P0 EXIT ;  /* 0x000000000000094d */ /* 0x000fea0003800000 */
[----:B------:R-:W0:Y:S01]  /*00b0*/  I2F.F64 R8, R8 ;  /* 0x0000000800087312 */ /* 0x000e220000201c00 */
[----:B------:R-:W-:Y:S01]  /*00c0*/  IMAD.MOV.U32 R16, RZ, RZ, 0x1 ;  /* 0x00000001ff107424 */ /* 0x000fe200078e00ff */
[----:B------:R-:W1:Y:S01]  /*00d0*/  LDC.64 R2, c[0x0][0x380] ;  /* 0x0000e000ff027b82 */ /* 0x000e620000000a00 */
[----:B------:R-:W2:Y:S05]  /*00e0*/  LDCU.64 UR6, c[0x0][0x358] ;  /* 0x00006b00ff0677ac */ /* 0x000eaa0008000a00 */
[----:B0-----:R-:W0:Y:S01]  /*00f0*/  MUFU.RCP64H R17, R9 ;  /* 0x0000000900117308 */ /* 0x001e220000001800 */
[----:B------:R-:W-:Y:S01]  /*0100*/  UMOV UR4, 0x54442d18 ;  /* 0x54442d1800047882 */ /* 0x000fe20000000000 */
[----:B-1----:R-:W-:Y:S01]  /*0110*/  IMAD.WIDE R2, R12, 0x8, R2 ;  /* 0x000000080c027825 */ /* 0x002fe200078e0202 */
[----:B------:R-:W-:-:S04]  /*0120*/  UMOV UR5, 0x401921fb ;  /* 0x401921fb00057882 */ /* 0x000fc80000000000 */
[----:B--2---:R-:W5:Y:S01]  /*0130*/  LDG.E R5, desc[UR6][R2.64] ;  /* 0x0000000602057981 */ /* 0x004f62000c1e1900 */
[----:B0-----:R-:W-:Y:S01]  /*0140*/  DFMA R18, -R8, R16, 1 ;  /* 0x3ff000000812742b */ /* 0x001fe20000000110 */
[----:B------:R-:W-:Y:S02]  /*0150*/  IMAD.WIDE R14, R15, 0x8, R2 ;  /* 0x000000080f0e7825 */ /* 0x000fe400078e0202 */
[----:B------:R-:W5:Y:S04]  /*0160*/  LDG.E R7, desc[UR6][R2.64+0x4] ;  /* 0x0000040602077981 */ /* 0x000f68000c1e1900 */
[----:B------:R-:W5:Y:S01]  /*0170*/  LDG.E R10, desc[UR6][R14.64] ;  /* 0x000000060e0a7981 */ /* 0x000f62000c1e1900 */
[----:B------:R-:W-:-:S03]  /*0180*/  DFMA R18, R18, R18, R18 ;  /* 0x000000121212722b */ /* 0x000fc60000000012 */
[----:B------:R0:W5:Y:S05]  /*0190*/  LDG.E R11, desc[UR6][R14.64+0x4] ;  /* 0x000004060e0b7981 */ /* 0x00016a000c1e1900 */
[----:B------:R-:W-:Y:S01]  /*01a0*/  DFMA R18, R16, R18, R16 ;  /* 0x000000121012722b */ /* 0x000fe20000000010 */
[----:B------:R-:W0:Y:S07]  /*01b0*/  I2F.F64 R16, R12 ;  /* 0x0000000c00107312 */ /* 0x000e2e0000201c00 */
[----:B------:R-:W-:-:S08]  /*01c0*/  DFMA R20, -R8, R18, 1 ;  /* 0x3ff000000814742b */ /* 0x000fd00000000112 */
[----:B------:R-:W-:Y:S02]  /*01d0*/  DFMA R20, R18, R20, R18 ;  /* 0x000000141214722b */ /* 0x000fe40000000012 */
[----:B0-----:R-:W-:-:S08]  /*01e0*/  DMUL R14, R16, UR4 ;  /* 0x00000004100e7c28 */ /* 0x001fd00008000000 */
[----:B------:R-:W-:-:S08]  /*01f0*/  DMUL R2, R14, R20 ;  /* 0x000000140e027228 */ /* 0x000fd00000000000 */
[----:B------:R-:W-:-:S08]  /*0200*/  DFMA R16, -R8, R2, R14 ;  /* 0x000000020810722b */ /* 0x000fd0000000010e */
[----:B------:R-:W-:Y:S01]  /*0210*/  DFMA R2, R20, R16, R2 ;  /* 0x000000101402722b */ /* 0x000fe20000000002 */
[----:B------:R-:W-:-:S09]  /*0220*/  FSETP.GEU.AND P1, PT, |R15|, 6.5827683646048100446e-37, PT ;  /* 0x036000000f00780b */ /* 0x000fd20003f2e200 */
[----:B------:R-:W-:-:S05]  /*0230*/  FFMA R0, RZ, R9, R3 ;  /* 0x00000009ff007223 */ /* 0x000fca0000000003 */
[----:B------:R-:W-:Y:S01]  /*0240*/  FSETP.GT.AND P0, PT, |R0|, 1.469367938527859385e-39, PT ;  /* 0x001000000000780b */ /* 0x000fe20003f04200 */
[----:B------:R-:W-:Y:S01]  /*0250*/  BSSY.RECONVERGENT B0, `(.L_x_0) ;  /* 0x0000007000007945 */ /* 0x000fe20003800200 */
[----:B------:R-:W-:-:S11]  /*0260*/  IMAD.SHL.U32 R12, R12, 0x2, RZ ;  /* 0x000000020c0c7824 */ /* 0x000fd600078e00ff */
[----:B------:R-:W-:Y:S05]  /*0270*/  @P0 BRA P1, `(.L_x_1) ;  /* 0x0000000000100947 */ /* 0x000fea0000800000 */
[----:B------:R-:W-:-:S07]  /*0280*/  MOV R6, 0x2a0 ;  /* 0x000002a000067802 */ /* 0x000fce0000000f00 */
[----:B-----5:R-:W-:Y:S05]  /*0290*/  CALL.REL.NOINC `($__internal_0_$__cuda_sm20_div_rn_f64_full) ;  /* 0x0000000800e87944 */ /* 0x020fea0003c00000 */
[----:B------:R-:W-:Y:S02]  /*02a0*/  IMAD.MOV.U32 R2, RZ, RZ, R18 ;  /* 0x000000ffff027224 */ /* 0x000fe400078e0012 */
[----:B------:R-:W-:-:S07]  /*02b0*/  IMAD.MOV.U32 R3, RZ, RZ, R19 ;  /* 0x000000ffff037224 */ /* 0x000fce00078e0013 */
.L_x_1:
[----:B------:R-:W-:Y:S05]  /*02c0*/  BSYNC.RECONVERGENT B0 ;  /* 0x0000000000007941 */ /* 0x000fea0003800200 */
.L_x_0:
[----:B------:R-:W0:Y:S01]  /*02d0*/  F2F.F32.F64 R13, R2 ;  /* 0x00000002000d7310 */ /* 0x000e220000301000 */
[----:B------:R-:W-:Y:S01]  /*02e0*/  BSSY.RECONVERGENT B0, `(.L_x_2) ;  /* 0x0000042000007945 */ /* 0x000fe20003800200 */
[C---:B0-----:R-:W-:Y:S01]  /*02f0*/  FMUL R0, R13.reuse, 0.63661974668502807617 ;  /* 0x3f22f9830d007820 */ /* 0x041fe20000400000 */
[----:B------:R-:W-:-:S05]  /*0300*/  FSETP.GE.AND P0, PT, |R13|, 105615, PT ;  /* 0x47ce47800d00780b */ /* 0x000fca0003f06200 */
[----:B------:R-:W0:Y:S02]  /*0310*/  F2I.NTZ R0, R0 ;  /* 0x0000000000007305 */ /* 0x000e240000203100 */
[----:B0-----:R-:W-:Y:S01]  /*0320*/  I2FP.F32.S32 R14, R0 ;  /* 0x00000000000e7245 */ /* 0x001fe20000201400 */
[----:B------:R-:W-:-:S04]  /*0330*/  IMAD.MOV.U32 R16, RZ, RZ, R0 ;  /* 0x000000ffff107224 */ /* 0x000fc800078e0000 */
[----:B------:R-:W-:-:S04]  /*0340*/  FFMA R9, R14, -1.5707962512969970703, R13 ;  /* 0xbfc90fda0e097823 */ /* 0x000fc8000000000d */
[----:B------:R-:W-:-:S04]  /*0350*/  FFMA R9, R14, -7.5497894158615963534e-08, R9 ;  /* 0xb3a221680e097823 */ /* 0x000fc80000000009 */
[----:B------:R-:W-:-:S04]  /*0360*/  FFMA R14, R14, -5.3903029534742383927e-15, R9 ;  /* 0xa7c234c50e0e7823 */ /* 0x000fc80000000009 */
[----:B------:R-:W-:Y:S01]  /*0370*/  IMAD.MOV.U32 R4, RZ, RZ, R14 ;  /* 0x000000ffff047224 */ /* 0x000fe200078e000e */
[----:B------:R-:W-:Y:S06]  /*0380*/  @!P0 BRA `(.L_x_3) ;  /* 0x0000000000dc8947 */ /* 0x000fec0003800000 */
[----:B------:R-:W-:-:S13]  /*0390*/  FSETP.NEU.AND P0, PT, |R13|, +INF , PT ;  /* 0x7f8000000d00780b */ /* 0x000fda0003f0d200 */
[----:B------:R-:W-:Y:S01]  /*03a0*/  @!P0 FMUL R4, RZ, R13 ;  /* 0x0000000dff048220 */ /* 0x000fe20000400000 */
[----:B------:R-:W-:Y:S01]  /*03b0*/  @!P0 IMAD.MOV.U32 R0, RZ, RZ, RZ ;  /* 0x000000ffff008224 */ /* 0x000fe200078e00ff */
[----:B------:R-:W-:Y:S06]  /*03c0*/  @!P0 BRA `(.L_x_3) ;  /* 0x0000000000cc8947 */ /* 0x000fec0003800000 */
[----:B------:R-:W-:Y:S01]  /*03d0*/  IMAD.SHL.U32 R2, R13, 0x100, RZ ;  /* 0x000001000d027824 */ /* 0x000fe200078e00ff */
[----:B------:R-:W0:Y:S01]  /*03e0*/  LDCU.64 UR8, c[0x4][URZ] ;  /* 0x01000000ff0877ac */ /* 0x000e220008000a00 */
[----:B------:R-:W-:Y:S02]  /*03f0*/  IMAD.MOV.U32 R6, RZ, RZ, RZ ;  /* 0x000000ffff067224 */ /* 0x000fe400078e00ff */
[----:B------:R-:W-:Y:S01]  /*0400*/  IMAD.MOV.U32 R0, RZ, RZ, R1 ;  /* 0x000000ffff007224 */ /* 0x000fe200078e0001 */
[----:B------:R-:W-:Y:S01]  /*0410*/  LOP3.LUT R17, R2, 0x80000000, RZ, 0xfc, !PT ;  /* 0x8000000002117812 */ /* 0x000fe200078efcff */
[----:B------:R-:W-:Y:S01]  /*0420*/  UMOV UR5, URZ ;  /* 0x000000ff00057c82 */ /* 0x000fe20008000000 */
[----:B------:R-:W-:-:S05]  /*0430*/  UMOV UR4, URZ ;  /* 0x000000ff00047c82 */ /* 0x000fca0008000000 */
.L_x_4:
[----:B0-----:R-:W-:Y:S02]  /*0440*/  IMAD.U32 R8, RZ, RZ, UR8 ;  /* 0x00000008ff087e24 */ /* 0x001fe4000f8e00ff */
[----:B------:R-:W-:-:S05]  /*0450*/  IMAD.U32 R9, RZ, RZ, UR9 ;  /* 0x00000009ff097e24 */ /* 0x000fca000f8e00ff */
[----:B------:R-:W2:Y:S01]  /*0460*/  LDG.E.CONSTANT R2, desc[UR6][R8.64] ;  /* 0x0000000608027981 */ /* 0x000ea2000c1e9900 */
[----:B------:R-:W-:Y:S02]  /*0470*/  UIADD3 UR8, UP0, UPT, UR8, 0x4, URZ ;  /* 0x0000000408087890 */ /* 0x000fe4000ff1e0ff */
[----:B------:R-:W-:Y:S02]  /*0480*/  UIADD3 UR4, UPT, UPT, UR4, 0x1, URZ ;  /* 0x0000000104047890 */ /* 0x000fe4000fffe0ff */
[----:B------:R-:W-:Y:S02]  /*0490*/  UIADD3.X UR9, UPT, UPT, URZ, UR9, URZ, UP0, !UPT ;  /* 0x00000009ff097290 */ /* 0x000fe400087fe4ff */
[----:B------:R-:W-:Y:S01]  /*04a0*/  UISETP.NE.AND UP0, UPT, UR4, 0x6, UPT ;  /* 0x000000060400788c */ /* 0x000fe2000bf05270 */
[----:B--2---:R-:W-:-:S03]  /*04b0*/  IMAD.WIDE.U32 R2, R2, R17, RZ ;  /* 0x0000001102027225 */ /* 0x004fc600078e00ff */
[----:B------:R-:W-:-:S04]  /*04c0*/  IADD3 R15, P0, PT, R2, R6, RZ ;  /* 0x00000006020f7210 */ /* 0x000fc80007f1e0ff */
[----:B------:R-:W-:Y:S01]  /*04d0*/  IADD3.X R6, PT, PT, R3, UR5, RZ, P0, !PT ;  /* 0x0000000503067c10 */ /* 0x000fe200087fe4ff */
[----:B------:R0:W-:Y:S02]  /*04e0*/  STL [R0], R15 ;  /* 0x0000000f00007387 */ /* 0x0001e40000100800 */
[----:B0-----:R-:W-:Y:S01]  /*04f0*/  VIADD R0, R0, 0x4 ;  /* 0x0000000400007836 */ /* 0x001fe20000000000 */
[----:B------:R-:W-:Y:S06]  /*0500*/  BRA.U UP0, `(.L_x_4) ;  /* 0xfffffffd00cc7547 */ /* 0x000fec000b83ffff */
[----:B------:R-:W-:Y:S01]  /*0510*/  SHF.R.U32.HI R4, RZ, 0x17, R13 ;  /* 0x00000017ff047819 */ /* 0x000fe2000001160d */
[----:B------:R0:W-:Y:S03]  /*0520*/  STL [R1+0x18], R6 ;  /* 0x0000180601007387 */ /* 0x0001e60000100800 */
[C---:B------:R-:W-:Y:S02]  /*0530*/  LOP3.LUT R0, R4.reuse, 0xe0, RZ, 0xc0, !PT ;  /* 0x000000e004007812 */ /* 0x040fe400078ec0ff */
[----:B------:R-:W-:-:S03]  /*0540*/  LOP3.LUT P0, RZ, R4, 0x1f, RZ, 0xc0, !PT ;  /* 0x0000001f04ff7812 */ /* 0x000fc6000780c0ff */
[----:B------:R-:W-:-:S05]  /*0550*/  VIADD R0, R0, 0xffffff80 ;  /* 0xffffff8000007836 */ /* 0x000fca0000000000 */
[----:B------:R-:W-:-:S05]  /*0560*/  SHF.R.U32.HI R0, RZ, 0x5, R0 ;  /* 0x00000005ff007819 */ /* 0x000fca0000011600 */
[----:B------:R-:W-:-:S05]  /*0570*/  IMAD R15, R0, -0x4, R1 ;  /* 0xfffffffc000f7824 */ /* 0x000fca00078e0201 */
[----:B------:R-:W2:Y:S04]  /*0580*/  LDL R0, [R15+0x18] ;  /* 0x000018000f007983 */ /* 0x000ea80000100800 */
[----:B------:R-:W2:Y:S04]  /*0590*/  LDL R3, [R15+0x14] ;  /* 0x000014000f037983 */ /* 0x000ea80000100800 */
[----:B------:R-:W3:Y:S01]  /*05a0*/  @P0 LDL R2, [R15+0x10] ;  /* 0x000010000f020983 */ /* 0x000ee20000100800 */
[----:B------:R-:W-:Y:S01]  /*05b0*/  LOP3.LUT R4, R4, 0x1f, RZ, 0xc0, !PT ;  /* 0x0000001f04047812 */ /* 0x000fe200078ec0ff */
[----:B------:R-:W-:Y:S01]  /*05c0*/  UMOV UR4, 0x54442d19 ;  /* 0x54442d1900047882 */ /* 0x000fe20000000000 */
[----:B------:R-:W-:-:S02]  /*05d0*/  UMOV UR5, 0x3bf921fb ;  /* 0x3bf921fb00057882 */ /* 0x000fc40000000000 */
[-C--:B--2---:R-:W-:Y:S02]  /*05e0*/  @P0 SHF.L.W.U32.HI R0, R3, R4.reuse, R0 ;  /* 0x0000000403000219 */ /* 0x084fe40000010e00 */
[----:B---3--:R-:W-:Y:S02]  /*05f0*/  @P0 SHF.L.W.U32.HI R3, R2, R4, R3 ;  /* 0x0000000402030219 */ /* 0x008fe40000010e03 */
[----:B------:R-:W-:Y:S02]  /*0600*/  ISETP.GE.AND P0, PT, R13, RZ, PT ;  /* 0x000000ff0d00720c */ /* 0x000fe40003f06270 */
[C---:B------:R-:W-:Y:S01]  /*0610*/  SHF.L.W.U32.HI R2, R3.reuse, 0x2, R0 ;  /* 0x0000000203027819 */ /* 0x040fe20000010e00 */
[----:B------:R-:W-:-:S03]  /*0620*/  IMAD.SHL.U32 R3, R3, 0x4, RZ ;  /* 0x0000000403037824 */ /* 0x000fc600078e00ff */
[----:B------:R-:W-:-:S04]  /*0630*/  SHF.R.S32.HI R4, RZ, 0x1f, R2 ;  /* 0x0000001fff047819 */ /* 0x000fc80000011402 */
[C---:B------:R-:W-:Y:S02]  /*0640*/  LOP3.LUT R8, R4.reuse, R3, RZ, 0x3c, !PT ;  /* 0x0000000304087212 */ /* 0x040fe400078e3cff */
[----:B------:R-:W-:Y:S02]  /*0650*/  LOP3.LUT R9, R4, R2, RZ, 0x3c, !PT ;  /* 0x0000000204097212 */ /* 0x000fe400078e3cff */
[----:B------:R-:W-:Y:S02]  /*0660*/  SHF.R.U32.HI R3, RZ, 0x1e, R0 ;  /* 0x0000001eff037819 */ /* 0x000fe40000011600 */
[C---:B------:R-:W-:Y:S02]  /*0670*/  LOP3.LUT R4, R2.reuse, R13, RZ, 0x3c, !PT ;  /* 0x0000000d02047212 */ /* 0x040fe400078e3cff */
[----:B------:R-:W1:Y:S01]  /*0680*/  I2F.F64.S64 R8, R8 ;  /* 0x0000000800087312 */ /* 0x000e620000301c00 */
[----:B------:R-:W-:Y:S02]  /*0690*/  LEA.HI R0, R2, R3, RZ, 0x1 ;  /* 0x0000000302007211 */ /* 0x000fe400078f08ff */
[----:B------:R-:W-:-:S03]  /*06a0*/  ISETP.GE.AND P1, PT, R4, RZ, PT ;  /* 0x000000ff0400720c */ /* 0x000fc60003f26270 */
[----:B------:R-:W-:-:S04]  /*06b0*/  IMAD.MOV R2, RZ, RZ, -R0 ;  /* 0x000000ffff027224 */ /* 0x000fc800078e0a00 */
[----:B------:R-:W-:Y:S01]  /*06c0*/  @!P0 IMAD.MOV.U32 R0, RZ, RZ, R2 ;  /* 0x000000ffff008224 */ /* 0x000fe200078e0002 */
[----:B-1----:R-:W-:-:S10]  /*06d0*/  DMUL R18, R8, UR4 ;  /* 0x0000000408127c28 */ /* 0x002fd40008000000 */
[----:B------:R-:W1:Y:S02]  /*06e0*/  F2F.F32.F64 R18, R18 ;  /* 0x0000001200127310 */ /* 0x000e640000301000 */
[----:B01----:R-:W-:-:S07]  /*06f0*/  FSEL R4, -R18, R18, !P1 ;  /* 0x0000001212047208 */ /* 0x003fce0004800100 */
.L_x_3:
[----:B------:R-:W-:Y:S05]  /*0700*/  BSYNC.RECONVERGENT B0 ;  /* 0x0000000000007941 */ /* 0x000fea0003800200 */
.L_x_2:
[----:B------:R-:W-:Y:S02]  /*0710*/  IMAD.MOV.U32 R17, RZ, RZ, 0x37cbac00 ;  /* 0x37cbac00ff117424 */ /* 0x000fe400078e00ff */
[----:B------:R-:W-:Y:S01]  /*0720*/  FMUL R2, R4, R4 ;  /* 0x0000000404027220 */ /* 0x000fe20000400000 */
[C---:B------:R-:W-:Y:S01]  /*0730*/  LOP3.LUT R6, R0.reuse, 0x1, RZ, 0xc0, !PT ;  /* 0x0000000100067812 */ /* 0x040fe200078ec0ff */
[----:B------:R-:W-:Y:S01]  /*0740*/  VIADD R0, R0, 0x1 ;  /* 0x0000000100007836 */ /* 0x000fe20000000000 */
[----:B------:R-:W-:Y:S01]  /*0750*/  BSSY.RECONVERGENT B0, `(.L_x_5) ;  /* 0x0000048000007945 */ /* 0x000fe20003800200 */
[----:B------:R-:W-:Y:S01]  /*0760*/  FFMA R3, R2, R17, -0.0013887860113754868507 ;  /* 0xbab607ed02037423 */ /* 0x000fe20000000011 */
[----:B------:R-:W-:Y:S01]  /*0770*/  ISETP.NE.U32.AND P0, PT, R6, 0x1, PT ;  /* 0x000000010600780c */ /* 0x000fe20003f05070 */
[----:B------:R-:W-:Y:S01]  /*0780*/  IMAD.MOV.U32 R9, RZ, RZ, 0x3c0885e4 ;  /* 0x3c0885e4ff097424 */ /* 0x000fe200078e00ff */
[----:B------:R-:W-:Y:S01]  /*0790*/  LOP3.LUT P1, RZ, R0, 0x2, RZ, 0xc0, !PT ;  /* 0x0000000200ff7812 */ /* 0x000fe2000782c0ff */
[----:B------:R-:W-:Y:S01]  /*07a0*/  IMAD.MOV.U32 R6, RZ, RZ, 0x3e2aaaa8 ;  /* 0x3e2aaaa8ff067424 */ /* 0x000fe200078e00ff */
[----:B------:R-:W-:-:S02]  /*07b0*/  FSEL R3, R3, -0.00019574658654164522886, P0 ;  /* 0xb94d415303037808 */ /* 0x000fc40000000000 */
[----:B------:R-:W-:Y:S02]  /*07c0*/  FSEL R9, R9, 0.041666727513074874878, !P0 ;  /* 0x3d2aaabb09097808 */ /* 0x000fe40004000000 */
[----:B------:R-:W-:Y:S02]  /*07d0*/  FSEL R0, R4, 1, !P0 ;  /* 0x3f80000004007808 */ /* 0x000fe40004000000 */
[----:B------:R-:W-:Y:S01]  /*07e0*/  FSEL R4, -R6, -0.4999999701976776123, !P0 ;  /* 0xbeffffff06047808 */ /* 0x000fe20004000100 */
[C---:B------:R-:W-:Y:S01]  /*07f0*/  FFMA R3, R2.reuse, R3, R9 ;  /* 0x0000000302037223 */ /* 0x040fe20000000009 */
[----:B------:R-:W-:Y:S01]  /*0800*/  FSETP.GE.AND P0, PT, |R13|, 105615, PT ;  /* 0x47ce47800d00780b */ /* 0x000fe20003f06200 */
[C---:B------:R-:W-:Y:S02]  /*0810*/  FFMA R15, R2.reuse, R0, RZ ;  /* 0x00000000020f7223 */ /* 0x040fe400000000ff */
[----:B------:R-:W-:-:S04]  /*0820*/  FFMA R3, R2, R3, R4 ;  /* 0x0000000302037223 */ /* 0x000fc80000000004 */
[----:B------:R-:W-:-:S04]  /*0830*/  FFMA R15, R15, R3, R0 ;  /* 0x000000030f0f7223 */ /* 0x000fc80000000000 */
[----:B------:R-:W-:Y:S02]  /*0840*/  @P1 FADD R15, RZ, -R15 ;  /* 0x8000000fff0f1221 */ /* 0x000fe40000000000 */
[----:B------:R-:W-:Y:S05]  /*0850*/  @!P0 BRA `(.L_x_6) ;  /* 0x0000000000dc8947 */ /* 0x000fea0003800000 */
        /* <DEDUP_REMOVED lines=11> */
.L_x_7:
        /* <DEDUP_REMOVED lines=25> */
[----:B------:R-:W-:Y:S01]  /*0aa0*/  UMOV UR5, 0x3bf921fb ;  /* 0x3bf921fb00057882 */ /* 0x000fe20000000000 */
[----:B------:R-:W-:-:S02]  /*0ab0*/  ISETP.GE.AND P1, PT, R13, RZ, PT ;  /* 0x000000ff0d00720c */ /* 0x000fc40003f26270 */
[-C--:B--2---:R-:W-:Y:S02]  /*0ac0*/  @P0 SHF.L.W.U32.HI R0, R3, R4.reuse, R0 ;  /* 0x0000000403000219 */ /* 0x084fe40000010e00 */
[----:B---3--:R-:W-:-:S04]  /*0ad0*/  @P0 SHF.L.W.U32.HI R3, R2, R4, R3 ;  /* 0x0000000402030219 */ /* 0x008fc80000010e03 */
[C---:B------:R-:W-:Y:S01]  /*0ae0*/  SHF.L.W.U32.HI R2, R3.reuse, 0x2, R0 ;  /* 0x0000000203027819 */ /* 0x040fe20000010e00 */
[----:B------:R-:W-:-:S03]  /*0af0*/  IMAD.SHL.U32 R3, R3, 0x4, RZ ;  /* 0x0000000403037824 */ /* 0x000fc600078e00ff */
[----:B------:R-:W-:Y:S02]  /*0b00*/  SHF.R.S32.HI R4, RZ, 0x1f, R2 ;  /* 0x0000001fff047819 */ /* 0x000fe40000011402 */
[----:B------:R-:W-:Y:S02]  /*0b10*/  LOP3.LUT R13, R2, R13, RZ, 0x3c, !PT ;  /* 0x0000000d020d7212 */ /* 0x000fe400078e3cff */
[C---:B------:R-:W-:Y:S02]  /*0b20*/  LOP3.LUT R8, R4.reuse, R3, RZ, 0x3c, !PT ;  /* 0x0000000304087212 */ /* 0x040fe400078e3cff */
[----:B------:R-:W-:Y:S02]  /*0b30*/  LOP3.LUT R9, R4, R2, RZ, 0x3c, !PT ;  /* 0x0000000204097212 */ /* 0x000fe400078e3cff */
[----:B------:R-:W-:Y:S02]  /*0b40*/  SHF.R.U32.HI R3, RZ, 0x1e, R0 ;  /* 0x0000001eff037819 */ /* 0x000fe40000011600 */
[----:B------:R-:W-:-:S02]  /*0b50*/  ISETP.GE.AND P0, PT, R13, RZ, PT ;  /* 0x000000ff0d00720c */ /* 0x000fc40003f06270 */
[----:B------:R-:W1:Y:S01]  /*0b60*/  I2F.F64.S64 R8, R8 ;  /* 0x0000000800087312 */ /* 0x000e620000301c00 */
[----:B------:R-:W-:-:S05]  /*0b70*/  LEA.HI R16, R2, R3, RZ, 0x1 ;  /* 0x0000000302107211 */ /* 0x000fca00078f08ff */
[----:B------:R-:W-:-:S04]  /*0b80*/  IMAD.MOV R0, RZ, RZ, -R16 ;  /* 0x000000ffff007224 */ /* 0x000fc800078e0a10 */
[----:B------:R-:W-:Y:S01]  /*0b90*/  @!P1 IMAD.MOV.U32 R16, RZ, RZ, R0 ;  /* 0x000000ffff109224 */ /* 0x000fe200078e0000 */
[----:B-1----:R-:W-:-:S10]  /*0ba0*/  DMUL R18, R8, UR4 ;  /* 0x0000000408127c28 */ /* 0x002fd40008000000 */
[----:B------:R-:W1:Y:S02]  /*0bb0*/  F2F.F32.F64 R18, R18 ;  /* 0x0000001200127310 */ /* 0x000e640000301000 */
[----:B01----:R-:W-:-:S07]  /*0bc0*/  FSEL R14, -R18, R18, !P0 ;  /* 0x00000012120e7208 */ /* 0x003fce0004000100 */
.L_x_6:
[----:B------:R-:W-:Y:S05]  /*0bd0*/  BSYNC.RECONVERGENT B0 ;  /* 0x0000000000007941 */ /* 0x000fea0003800200 */
.L_x_5:
[----:B------:R-:W-:Y:S01]  /*0be0*/  FMUL R4, R14, R14 ;  /* 0x0000000e0e047220 */ /* 0x000fe20000400000 */
[----:B------:R-:W-:Y:S01]  /*0bf0*/  LOP3.LUT R0, R16, 0x1, RZ, 0xc0, !PT ;  /* 0x0000000110007812 */ /* 0x000fe200078ec0ff */
[----:B------:R-:W-:Y:S01]  /*0c00*/  IMAD.MOV.U32 R3, RZ, RZ, 0x3d2aaabb ;  /* 0x3d2aaabbff037424 */ /* 0x000fe200078e00ff */
[----:B------:R-:W0:Y:S01]  /*0c10*/  LDC R9, c[0x0][0x394] ;  /* 0x0000e500ff097b82 */ /* 0x000e220000000800 */
[----:B------:R-:W-:Y:S01]  /*0c20*/  FFMA R17, R4, R17, -0.0013887860113754868507 ;  /* 0xbab607ed04117423 */ /* 0x000fe20000000011 */
[----:B------:R-:W-:Y:S01]  /*0c30*/  ISETP.NE.U32.AND P0, PT, R0, 0x1, PT ;  /* 0x000000010000780c */ /* 0x000fe20003f05070 */
[----:B------:R-:W-:Y:S01]  /*0c40*/  IMAD.MOV.U32 R13, RZ, RZ, 0x3effffff ;  /* 0x3effffffff0d7424 */ /* 0x000fe200078e00ff */
[----:B------:R-:W-:Y:S02]  /*0c50*/  LOP3.LUT P1, RZ, R16, 0x2, RZ, 0xc0, !PT ;  /* 0x0000000210ff7812 */ /* 0x000fe4000782c0ff */
[----:B------:R-:W-:Y:S02]  /*0c60*/  FSEL R17, R17, -0.00019574658654164522886, !P0 ;  /* 0xb94d415311117808 */ /* 0x000fe40004000000 */
[----:B------:R-:W-:-:S02]  /*0c70*/  FSEL R3, R3, 0.0083327032625675201416, !P0 ;  /* 0x3c0885e403037808 */ /* 0x000fc40004000000 */
[----:B------:R-:W-:Y:S02]  /*0c80*/  FSEL R13, -R13, -0.16666662693023681641, !P0 ;  /* 0xbe2aaaa80d0d7808 */ /* 0x000fe40004000100 */
[----:B------:R-:W-:Y:S01]  /*0c90*/  FSEL R0, R14, 1, P0 ;  /* 0x3f8000000e007808 */ /* 0x000fe20000000000 */
[C---:B------:R-:W-:Y:S02]  /*0ca0*/  FFMA R17, R4.reuse, R17, R3 ;  /* 0x0000001104117223 */ /* 0x040fe40000000003 */
[----:B------:R-:W1:Y:S02]  /*0cb0*/  LDC.64 R2, c[0x0][0x388] ;  /* 0x0000e200ff027b82 */ /* 0x000e640000000a00 */
[C---:B------:R-:W-:Y:S01]  /*0cc0*/  FFMA R17, R4.reuse, R17, R13 ;  /* 0x0000001104117223 */ /* 0x040fe2000000000d */
[----:B------:R-:W-:-:S04]  /*0cd0*/  FFMA R13, R4, R0, RZ ;  /* 0x00000000040d7223 */ /* 0x000fc800000000ff */
[----:B------:R-:W-:Y:S01]  /*0ce0*/  FFMA R0, R13, R17, R0 ;  /* 0x000000110d007223 */ /* 0x000fe20000000000 */
[----:B0-----:R-:W-:-:S03]  /*0cf0*/  IMAD R17, R12, R9, RZ ;  /* 0x000000090c117224 */ /* 0x001fc600078e02ff */
[----:B------:R-:W-:-:S04]  /*0d00*/  @P1 FADD R0, RZ, -R0 ;  /* 0x80000000ff001221 */ /* 0x000fc80000000000 */
[-C--:B-----5:R-:W-:Y:S01]  /*0d10*/  FMUL R13, R11, R0.reuse ;  /* 0x000000000b0d7220 */ /* 0x0a0fe20000400000 */
[----:B------:R-:W-:-:S03]  /*0d20*/  FMUL R0, R10, R0 ;  /* 0x000000000a007220 */ /* 0x000fc60000400000 */
[-C--:B------:R-:W-:Y:S01]  /*0d30*/  FFMA R10, R10, R15.reuse, -R13 ;  /* 0x0000000f0a0a7223 */ /* 0x080fe2000000080d */
[----:B------:R-:W-:-:S03]  /*0d40*/  FFMA R0, R11, R15, R0 ;  /* 0x0000000f0b007223 */ /* 0x000fc60000000000 */
[----:B------:R-:W-:Y:S01]  /*0d50*/  FADD R6, R5, R10 ;  /* 0x0000000a05067221 */ /* 0x000fe20000000000 */
[----:B-1----:R-:W-:-:S04]  /*0d60*/  IMAD.WIDE R2, R17, 0x8, R2 ;  /* 0x0000000811027825 */ /* 0x002fc800078e0202 */
[----:B------:R-:W-:Y:S01]  /*0d70*/  FADD R8, R7, R0 ;  /* 0x0000000007087221 */ /* 0x000fe20000000000 */
[----:B------:R-:W-:Y:S01]  /*0d80*/  FADD R10, R5, -R10 ;  /* 0x8000000a050a7221 */ /* 0x000fe20000000000 */
[----:B------:R-:W-:Y:S01]  /*0d90*/  FADD R0, R7, -R0 ;  /* 0x8000000007007221 */ /* 0x000fe20000000000 */
[----:B------:R-:W-:Y:S01]  /*0da0*/  FMUL R7, R6, 0.5 ;  /* 0x3f00000006077820 */ /* 0x000fe20000400000 */
[----:B------:R-:W-:-:S04]  /*0db0*/  IMAD.WIDE R4, R9, 0x8, R2 ;  /* 0x0000000809047825 */ /* 0x000fc800078e0202 */
[----:B------:R-:W-:Y:S01]  /*0dc0*/  FMUL R9, R8, 0.5 ;  /* 0x3f00000008097820 */ /* 0x000fe20000400000 */
[----:B------:R-:W-:Y:S01]  /*0dd0*/  FMUL R11, R10, 0.5 ;  /* 0x3f0000000a0b7820 */ /* 0x000fe20000400000 */
[----:B------:R-:W-:Y:S01]  /*0de0*/  FMUL R13, R0, 0.5 ;  /* 0x3f000000000d7820 */ /* 0x000fe20000400000 */
[----:B------:R-:W-:Y:S04]  /*0df0*/  STG.E desc[UR6][R2.64], R7 ;  /* 0x0000000702007986 */ /* 0x000fe8000c101906 */
[----:B------:R-:W-:Y:S04]  /*0e00*/  STG.E desc[UR6][R2.64+0x4], R9 ;  /* 0x0000040902007986 */ /* 0x000fe8000c101906 */
[----:B------:R-:W-:Y:S04]  /*0e10*/  STG.E desc[UR6][R4.64], R11 ;  /* 0x0000000b04007986 */ /* 0x000fe8000c101906 */
[----:B------:R-:W-:Y:S01]  /*0e20*/  STG.E desc[UR6][R4.64+0x4], R13 ;  /* 0x0000040d04007986 */ /* 0x000fe2000c101906 */
[----:B------:R-:W-:Y:S05]  /*0e30*/  EXIT ;  /* 0x000000000000794d */ /* 0x000fea0003800000 */
        .weak           $__internal_0_$__cuda_sm20_div_rn_f64_full
        .type           $__internal_0_$__cuda_sm20_div_rn_f64_full,@function
        .size           $__internal_0_$__cuda_sm20_div_rn_f64_full,(.L_x_42 - $__internal_0_$__cuda_sm20_div_rn_f64_full)
$__internal_0_$__cuda_sm20_div_rn_f64_full:
[C---:B------:R-:W-:Y:S01]  /*0e40*/  FSETP.GEU.AND P0, PT, |R9|.reuse, 1.469367938527859385e-39, PT ;  /* 0x001000000900780b */ /* 0x040fe20003f0e200 */
[----:B------:R-:W-:Y:S01]  /*0e50*/  IMAD.MOV.U32 R18, RZ, RZ, 0x1 ;  /* 0x00000001ff127424 */ /* 0x000fe200078e00ff */
[----:B------:R-:W-:Y:S01]  /*0e60*/  LOP3.LUT R2, R9, 0x800fffff, RZ, 0xc0, !PT ;  /* 0x800fffff09027812 */ /* 0x000fe200078ec0ff */
[----:B------:R-:W-:Y:S01]  /*0e70*/  IMAD.MOV.U32 R0, RZ, RZ, 0x1ca00000 ;  /* 0x1ca00000ff007424 */ /* 0x000fe200078e00ff */
[C---:B------:R-:W-:Y:S01]  /*0e80*/  FSETP.GEU.AND P2, PT, |R15|.reuse, 1.469367938527859385e-39, PT ;  /* 0x001000000f00780b */ /* 0x040fe20003f4e200 */
[----:B------:R-:W-:Y:S01]  /*0e90*/  BSSY.RECONVERGENT B1, `(.L_x_8) ;  /* 0x0000052000017945 */ /* 0x000fe20003800200 */
[----:B------:R-:W-:Y:S01]  /*0ea0*/  LOP3.LUT R3, R2, 0x3ff00000, RZ, 0xfc, !PT ;  /* 0x3ff0000002037812 */ /* 0x000fe200078efcff */
[----:B------:R-:W-:Y:S01]  /*0eb0*/  IMAD.MOV.U32 R2, RZ, RZ, R8 ;  /* 0x000000ffff027224 */ /* 0x000fe200078e0008 */
[----:B------:R-:W-:Y:S02]  /*0ec0*/  LOP3.LUT R4, R15, 0x7ff00000, RZ, 0xc0, !PT ;  /* 0x7ff000000f047812 */ /* 0x000fe400078ec0ff */
[----:B------:R-:W-:-:S03]  /*0ed0*/  LOP3.LUT R13, R9, 0x7ff00000, RZ, 0xc0, !PT ;  /* 0x7ff00000090d7812 */ /* 0x000fc600078ec0ff */
[----:B------:R-:W-:Y:S01]  /*0ee0*/  @!P0 DMUL R2, R8, 8.98846567431157953865e+307 ;  /* 0x7fe0000008028828 */ /* 0x000fe20000000000 */
[C---:B------:R-:W-:Y:S01]  /*0ef0*/  ISETP.GE.U32.AND P1, PT, R4.reuse, R13, PT ;  /* 0x0000000d0400720c */ /* 0x040fe20003f26070 */
[----:B------:R-:W-:Y:S02]  /*0f00*/  IMAD.MOV.U32 R24, RZ, RZ, R4 ;  /* 0x000000ffff187224 */ /* 0x000fe400078e0004 */
[----:B------:R-:W-:Y:S02]  /*0f10*/  @!P2 LOP3.LUT R21, R9, 0x7ff00000, RZ, 0xc0, !PT ;  /* 0x7ff000000915a812 */ /* 0x000fe400078ec0ff */
[----:B------:R-:W0:Y:S02]  /*0f20*/  MUFU.RCP64H R19, R3 ;  /* 0x0000000300137308 */ /* 0x000e240000001800 */
[----:B------:R-:W-:Y:S02]  /*0f30*/  @!P2 ISETP.GE.U32.AND P3, PT, R4, R21, PT ;  /* 0x000000150400a20c */ /* 0x000fe40003f66070 */
[----:B------:R-:W-:-:S02]  /*0f40*/  @!P0 LOP3.LUT R13, R3, 0x7ff00000, RZ, 0xc0, !PT ;  /* 0x7ff00000030d8812 */ /* 0x000fc400078ec0ff */
[----:B------:R-:W-:-:S04]  /*0f50*/  @!P2 SEL R21, R0, 0x63400000, !P3 ;  /* 0x634000000015a807 */ /* 0x000fc80005800000 */
[----:B------:R-:W-:-:S04]  /*0f60*/  @!P2 LOP3.LUT R22, R21, 0x80000000, R15, 0xf8, !PT ;  /* 0x800000001516a812 */ /* 0x000fc800078ef80f */
[----:B------:R-:W-:Y:S01]  /*0f70*/  @!P2 LOP3.LUT R23, R22, 0x100000, RZ, 0xfc, !PT ;  /* 0x001000001617a812 */ /* 0x000fe200078efcff */
[----:B------:R-:W-:Y:S01]  /*0f80*/  @!P2 IMAD.MOV.U32 R22, RZ, RZ, RZ ;  /* 0x000000ffff16a224 */ /* 0x000fe200078e00ff */
[----:B0-----:R-:W-:-:S08]  /*0f90*/  DFMA R16, R18, -R2, 1 ;  /* 0x3ff000001210742b */ /* 0x001fd00000000802 */
[----:B------:R-:W-:-:S08]  /*0fa0*/  DFMA R16, R16, R16, R16 ;  /* 0x000000101010722b */ /* 0x000fd00000000010 */
[----:B------:R-:W-:Y:S01]  /*0fb0*/  DFMA R18, R18, R16, R18 ;  /* 0x000000101212722b */ /* 0x000fe20000000012 */
[----:B------:R-:W-:Y:S01]  /*0fc0*/  SEL R17, R0, 0x63400000, !P1 ;  /* 0x6340000000117807 */ /* 0x000fe20004800000 */
[----:B------:R-:W-:-:S03]  /*0fd0*/  IMAD.MOV.U32 R16, RZ, RZ, R14 ;  /* 0x000000ffff107224 */ /* 0x000fc600078e000e */
[----:B------:R-:W-:-:S03]  /*0fe0*/  LOP3.LUT R17, R17, 0x800fffff, R15, 0xf8, !PT ;  /* 0x800fffff11117812 */ /* 0x000fc600078ef80f */
[----:B------:R-:W-:-:S03]  /*0ff0*/  DFMA R20, R18, -R2, 1 ;  /* 0x3ff000001214742b */ /* 0x000fc60000000802 */
[----:B------:R-:W-:-:S05]  /*1000*/  @!P2 DFMA R16, R16, 2, -R22 ;  /* 0x400000001010a82b */ /* 0x000fca0000000816 */
[----:B------:R-:W-:-:S05]  /*1010*/  DFMA R20, R18, R20, R18 ;  /* 0x000000141214722b */ /* 0x000fca0000000012 */
[----:B------:R-:W-:-:S03]  /*1020*/  @!P2 LOP3.LUT R24, R17, 0x7ff00000, RZ, 0xc0, !PT ;  /* 0x7ff000001118a812 */ /* 0x000fc600078ec0ff */
[----:B------:R-:W-:Y:S02]  /*1030*/  DMUL R18, R20, R16 ;  /* 0x0000001014127228 */ /* 0x000fe40000000000 */
[----:B------:R-:W-:-:S05]  /*1040*/  VIADD R25, R24, 0xffffffff ;  /* 0xffffffff18197836 */ /* 0x000fca0000000000 */
[----:B------:R-:W-:Y:S01]  /*1050*/  ISETP.GT.U32.AND P0, PT, R25, 0x7feffffe, PT ;  /* 0x7feffffe1900780c */ /* 0x000fe20003f04070 */
[----:B------:R-:W-:Y:S01]  /*1060*/  VIADD R25, R13, 0xffffffff ;  /* 0xffffffff0d197836 */ /* 0x000fe20000000000 */
[----:B------:R-:W-:-:S04]  /*1070*/  DFMA R22, R18, -R2, R16 ;  /* 0x800000021216722b */ /* 0x000fc80000000010 */
[----:B------:R-:W-:-:S04]  /*1080*/  ISETP.GT.U32.OR P0, PT, R25, 0x7feffffe, P0 ;  /* 0x7feffffe1900780c */ /* 0x000fc80000704470 */
[----:B------:R-:W-:-:S09]  /*1090*/  DFMA R22, R20, R22, R18 ;  /* 0x000000161416722b */ /* 0x000fd20000000012 */
[----:B------:R-:W-:Y:S05]  /*10a0*/  @P0 BRA `(.L_x_9) ;  /* 0x00000000006c0947 */ /* 0x000fea0003800000 */
[----:B------:R-:W-:Y:S01]  /*10b0*/  LOP3.LUT R15, R9, 0x7ff00000, RZ, 0xc0, !PT ;  /* 0x7ff00000090f7812 */ /* 0x000fe200078ec0ff */
[----:B------:R-:W-:-:S03]  /*10c0*/  IMAD.MOV.U32 R14, RZ, RZ, RZ ;  /* 0x000000ffff0e7224 */ /* 0x000fc600078e00ff */
[CC--:B------:R-:W-:Y:S02]  /*10d0*/  VIADDMNMX R13, R4.reuse, -R15.reuse, 0xb9600000, !PT ;  /* 0xb9600000040d7446 */ /* 0x0c0fe4000780090f */
[----:B------:R-:W-:Y:S02]  /*10e0*/  ISETP.GE.U32.AND P0, PT, R4, R15, PT ;  /* 0x0000000f0400720c */ /* 0x000fe40003f06070 */
[----:B------:R-:W-:Y:S02]  /*10f0*/  VIMNMX R13, PT, PT, R13, 0x46a00000, PT ;  /* 0x46a000000d0d7848 */ /* 0x000fe40003fe0100 */
[----:B------:R-:W-:-:S05]  /*1100*/  SEL R0, R0, 0x63400000, !P0 ;  /* 0x6340000000007807 */ /* 0x000fca0004000000 */
[----:B------:R-:W-:-:S04]  /*1110*/  IMAD.IADD R0, R13, 0x1, -R0 ;  /* 0x000000010d007824 */ /* 0x000fc800078e0a00 */
[----:B------:R-:W-:-:S06]  /*1120*/  VIADD R15, R0, 0x7fe00000 ;  /* 0x7fe00000000f7836 */ /* 0x000fcc0000000000 */
[----:B------:R-:W-:-:S10]  /*1130*/  DMUL R18, R22, R14 ;  /* 0x0000000e16127228 */ /* 0x000fd40000000000 */
[----:B------:R-:W-:-:S13]  /*1140*/  FSETP.GTU.AND P0, PT, |R19|, 1.469367938527859385e-39, PT ;  /* 0x001000001300780b */ /* 0x000fda0003f0c200 */
[----:B------:R-:W-:Y:S05]  /*1150*/  @P0 BRA `(.L_x_10) ;  /* 0x0000000000940947 */ /* 0x000fea0003800000 */
[----:B------:R-:W-:Y:S01]  /*1160*/  DFMA R2, R22, -R2, R16 ;  /* 0x800000021602722b */ /* 0x000fe20000000010 */
[----:B------:R-:W-:-:S09]  /*1170*/  IMAD.MOV.U32 R14, RZ, RZ, RZ ;  /* 0x000000ffff0e7224 */ /* 0x000fd200078e00ff */
[C---:B------:R-:W-:Y:S02]  /*1180*/  FSETP.NEU.AND P0, PT, R3.reuse, RZ, PT ;  /* 0x000000ff0300720b */ /* 0x040fe40003f0d000 */
[----:B------:R-:W-:-:S04]  /*1190*/  LOP3.LUT R9, R3, 0x80000000, R9, 0x48, !PT ;  /* 0x8000000003097812 */ /* 0x000fc800078e4809 */
[----:B------:R-:W-:-:S07]  /*11a0*/  LOP3.LUT R15, R9, R15, RZ, 0xfc, !PT ;  /* 0x0000000f090f7212 */ /* 0x000fce00078efcff */
[----:B------:R-:W-:Y:S05]  /*11b0*/  @!P0 BRA `(.L_x_10) ;  /* 0x00000000007c8947 */ /* 0x000fea0003800000 */
[----:B------:R-:W-:Y:S01]  /*11c0*/  IMAD.MOV R3, RZ, RZ, -R0 ;  /* 0x000000ffff037224 */ /* 0x000fe200078e0a00 */
[----:B------:R-:W-:Y:S01]  /*11d0*/  DMUL.RP R14, R22, R14 ;  /* 0x0000000e160e7228 */ /* 0x000fe20000008000 */
[----:B------:R-:W-:-:S06]  /*11e0*/  IMAD.MOV.U32 R2, RZ, RZ, RZ ;  /* 0x000000ffff027224 */ /* 0x000fcc00078e00ff */
[----:B------:R-:W-:-:S03]  /*11f0*/  DFMA R2, R18, -R2, R22 ;  /* 0x800000021202722b */ /* 0x000fc60000000016 */
[----:B------:R-:W-:-:S03]  /*1200*/  LOP3.LUT R9, R15, R9, RZ, 0x3c, !PT ;  /* 0x000000090f097212 */ /* 0x000fc600078e3cff */
[----:B------:R-:W-:-:S04]  /*1210*/  IADD3 R2, PT, PT, -R0, -0x43300000, RZ ;  /* 0xbcd0000000027810 */ /* 0x000fc80007ffe1ff */
[----:B------:R-:W-:-:S04]  /*1220*/  FSETP.NEU.AND P0, PT, |R3|, R2, PT ;  /* 0x000000020300720b */ /* 0x000fc80003f0d200 */
[----:B------:R-:W-:Y:S02]  /*1230*/  FSEL R18, R14, R18, !P0 ;  /* 0x000000120e127208 */ /* 0x000fe40004000000 */
[----:B------:R-:W-:Y:S01]  /*1240*/  FSEL R19, R9, R19, !P0 ;  /* 0x0000001309137208 */ /* 0x000fe20004000000 */
[----:B------:R-:W-:Y:S06]  /*1250*/  BRA `(.L_x_10) ;  /* 0x0000000000547947 */ /* 0x000fec0003800000 */
.L_x_9:
[----:B------:R-:W-:-:S14]  /*1260*/  DSETP.NAN.AND P0, PT, R14, R14, PT ;  /* 0x0000000e0e00722a */ /* 0x000fdc0003f08000 */
[----:B------:R-:W-:Y:S05]  /*1270*/  @P0 BRA `(.L_x_11) ;  /* 0x0000000000440947 */ /* 0x000fea0003800000 */
[----:B------:R-:W-:-:S14]  /*1280*/  DSETP.NAN.AND P0, PT, R8, R8, PT ;  /* 0x000000080800722a */ /* 0x000fdc0003f08000 */
[----:B------:R-:W-:Y:S05]  /*1290*/  @P0 BRA `(.L_x_12) ;  /* 0x0000000000300947 */ /* 0x000fea0003800000 */
[----:B------:R-:W-:Y:S01]  /*12a0*/  ISETP.NE.AND P0, PT, R24, R13, PT ;  /* 0x0000000d1800720c */ /* 0x000fe20003f05270 */
[----:B------:R-:W-:Y:S02]  /*12b0*/  IMAD.MOV.U32 R18, RZ, RZ, 0x0 ;  /* 0x00000000ff127424 */ /* 0x000fe400078e00ff */
[----:B------:R-:W-:-:S10]  /*12c0*/  IMAD.MOV.U32 R19, RZ, RZ, -0x80000 ;  /* 0xfff80000ff137424 */ /* 0x000fd400078e00ff */
[----:B------:R-:W-:Y:S05]  /*12d0*/  @!P0 BRA `(.L_x_10) ;  /* 0x0000000000348947 */ /* 0x000fea0003800000 */
[----:B------:R-:W-:Y:S02]  /*12e0*/  ISETP.NE.AND P0, PT, R24, 0x7ff00000, PT ;  /* 0x7ff000001800780c */ /* 0x000fe40003f05270 */
[----:B------:R-:W-:Y:S02]  /*12f0*/  LOP3.LUT R19, R15, 0x80000000, R9, 0x48, !PT ;  /* 0x800000000f137812 */ /* 0x000fe400078e4809 */
[----:B------:R-:W-:-:S13]  /*1300*/  ISETP.EQ.OR P0, PT, R13, RZ, !P0 ;  /* 0x000000ff0d00720c */ /* 0x000fda0004702670 */
[----:B------:R-:W-:Y:S01]  /*1310*/  @P0 LOP3.LUT R0, R19, 0x7ff00000, RZ, 0xfc, !PT ;  /* 0x7ff0000013000812 */ /* 0x000fe200078efcff */
[----:B------:R-:W-:Y:S02]  /*1320*/  @!P0 IMAD.MOV.U32 R18, RZ, RZ, RZ ;  /* 0x000000ffff128224 */ /* 0x000fe400078e00ff */
[----:B------:R-:W-:Y:S02]  /*1330*/  @P0 IMAD.MOV.U32 R18, RZ, RZ, RZ ;  /* 0x000000ffff120224 */ /* 0x000fe400078e00ff */
[----:B------:R-:W-:Y:S01]  /*1340*/  @P0 IMAD.MOV.U32 R19, RZ, RZ, R0 ;  /* 0x000000ffff130224 */ /* 0x000fe200078e0000 */
[----:B------:R-:W-:Y:S06]  /*1350*/  BRA `(.L_x_10) ;  /* 0x0000000000147947 */ /* 0x000fec0003800000 */
.L_x_12:
[----:B------:R-:W-:Y:S01]  /*1360*/  LOP3.LUT R19, R9, 0x80000, RZ, 0xfc, !PT ;  /* 0x0008000009137812 */ /* 0x000fe200078efcff */
[----:B------:R-:W-:Y:S01]  /*1370*/  IMAD.MOV.U32 R18, RZ, RZ, R8 ;  /* 0x000000ffff127224 */ /* 0x000fe200078e0008 */
[----:B------:R-:W-:Y:S06]  /*1380*/  BRA `(.L_x_10) ;  /* 0x0000000000087947 */ /* 0x000fec0003800000 */
.L_x_11:
[----:B------:R-:W-:Y:S01]  /*1390*/  LOP3.LUT R19, R15, 0x80000, RZ, 0xfc, !PT ;  /* 0x000800000f137812 */ /* 0x000fe200078efcff */
[----:B------:R-:W-:-:S07]  /*13a0*/  IMAD.MOV.U32 R18, RZ, RZ, R14 ;  /* 0x000000ffff127224 */ /* 0x000fce00078e000e */
.L_x_10:
[----:B------:R-:W-:Y:S05]  /*13b0*/  BSYNC.RECONVERGENT B1 ;  /* 0x0000000000017941 */ /* 0x000fea0003800200 */
.L_x_8:
[----:B------:R-:W-:Y:S02]  /*13c0*/  IMAD.MOV.U32 R2, RZ, RZ, R6 ;  /* 0x000000ffff027224 */ /* 0x000fe400078e0006 */
[----:B------:R-:W-:-:S04]  /*13d0*/  IMAD.MOV.U32 R3, RZ, RZ, 0x0 ;  /* 0x00000000ff037424 */ /* 0x000fc800078e00ff */
[----:B------:R-:W-:Y:S05]  /*13e0*/  RET.REL.NODEC R2 `(_Z10ifftKernelP7complexS0_ii) ;  /* 0xffffffec02047950 */ /* 0x000fea0003c3ffff */
.L_x_13:
[----:B------:R-:W-:-:S00]  /*13f0*/  BRA `(.L_x_13) ;  /* 0xfffffffc00fc7947 */ /* 0x000fc0000383ffff */
[----:B------:R-:W-:-:S00]  /*1400*/  NOP ;  /* 0x0000000000007918 */ /* 0x000fc00000000000 */
[----:B------:R-:W-:-:S00]  /*1410*/  NOP ;  /* 0x0000000000007918 */ /* 0x000fc00000000000 */
[----:B------:R-:W-:-:S00]  /*1420*/  NOP ;  /* 0x0000000000007918 */ /* 0x000fc00000000000 */
[----:B------:R-:W-:-:S00]  /*1430*/  NOP ;  /* 0x0000000000007918 */ /* 0x000fc00000000000 */
[----:B------:R-:W-:-:S00]  /*1440*/  NOP ;  /* 0x0000000000007918 */ /* 0x000fc00000000000 */
[----:B------:R-:W-:-:S00]  /*1450*/  NOP ;  /* 0x0000000000007918 */ /* 0x000fc00000000000 */
[----:B------:R-:W-:-:S00]  /*1460*/  NOP ;  /* 0x0000000000007918 */ /* 0x000fc00000000000 */
[----:B------:R-:W-:-:S00]  /*1470*/  NOP ;  /* 0x0000000000007918 */ /* 0x000fc00000000000 */
.L_x_42:


//--------------------- .text._Z14bandpassFilterP7complexif --------------------------
	.section	.text._Z14bandpassFilterP7complexif,"ax",@progbits
	.align	128
        .global         _Z14bandpassFilterP7complexif
        .type           _Z14bandpassFilterP7complexif,@function
        .size           _Z14bandpassFilterP7complexif,(.L_x_43 - _Z14bandpassFilterP7complexif)
        .other          _Z14bandpassFilterP7complexif,@"STO_CUDA_ENTRY STV_DEFAULT"
_Z14bandpassFilterP7complexif:
.text._Z14bandpassFilterP7complexif:
[----:B------:R-:W-:Y:S01]  /*0000*/  LDC R1, c[0x0][0x37c] ;  /* 0x0000df00ff017b82 */ /* 0x000fe20000000800 */
[----:B------:R-:W0:Y:S07]  /*0010*/  S2R R3, SR_TID.X ;  /* 0x0000000000037919 */ /* 0x000e2e0000002100 */
[----:B------:R-:W0:Y:S01]  /*0020*/  S2UR UR4, SR_CTAID.X ;  /* 0x00000000000479c3 */ /* 0x000e220000002500 */
[----:B------:R-:W1:Y:S07]  /*0030*/  LDCU UR5, c[0x0][0x388] ;  /* 0x00007100ff0577ac */ /* 0x000e6e0008000800 */
[----:B------:R-:W0:Y:S02]  /*0040*/  LDC R2, c[0x0][0x360] ;  /* 0x0000d800ff027b82 */ /* 0x000e240000000800 */
[----:B0-----:R-:W-:-:S05]  /*0050*/  IMAD R2, R2, UR4, R3 ;  /* 0x0000000402027c24 */ /* 0x001fca000f8e0203 */
[----:B-1----:R-:W-:-:S13]  /*0060*/  ISETP.GE.AND P0, PT, R2, UR5, PT ;  /* 0x0000000502007c0c */ /* 0x002fda000bf06270 */
[----:B------:R-:W-:Y:S05]  /*0070*/  @P0 EXIT ;  /* 0x000000000000094d */ /* 0x000fea0003800000 */
[----:B------:R-:W-:Y:S01]  /*0080*/  I2FP.F32.S32 R3, UR5 ;  /* 0x0000000500037c45 */ /* 0x000fe20008201400 */
[----:B------:R-:W-:Y:S01]  /*0090*/  BSSY.RECONVERGENT B0, `(.L_x_14) ;  /* 0x000000d000007945 */ /* 0x000fe20003800200 */
[----:B------:R-:W-:Y:S02]  /*00a0*/  I2FP.F32.S32 R0, R2 ;  /* 0x0000000200007245 */ /* 0x000fe40000201400 */
[----:B------:R-:W0:Y:S08]  /*00b0*/  MUFU.RCP R4, R3 ;  /* 0x0000000300047308 */ /* 0x000e300000001000 */
[----:B------:R-:W1:Y:S01]  /*00c0*/  FCHK P0, R0, R3 ;  /* 0x0000000300007302 */ /* 0x000e620000000000 */
[----:B0-----:R-:W-:-:S04]  /*00d0*/  FFMA R5, -R3, R4, 1 ;  /* 0x3f80000003057423 */ /* 0x001fc80000000104 */
[----:B------:R-:W-:-:S04]  /*00e0*/  FFMA R5, R4, R5, R4 ;  /* 0x0000000504057223 */ /* 0x000fc80000000004 */
[----:B------:R-:W-:-:S04]  /*00f0*/  FFMA R4, R0, R5, RZ ;  /* 0x0000000500047223 */ /* 0x000fc800000000ff */
[----:B------:R-:W-:-:S04]  /*0100*/  FFMA R6, -R3, R4, R0 ;  /* 0x0000000403067223 */ /* 0x000fc80000000100 */
[----:B------:R-:W-:Y:S01]  /*0110*/  FFMA R4, R5, R6, R4 ;  /* 0x0000000605047223 */ /* 0x000fe20000000004 */
[----:B-1----:R-:W-:Y:S06]  /*0120*/  @!P0 BRA `(.L_x_15) ;  /* 0x00000000000c8947 */ /* 0x002fec0003800000 */
[----:B------:R-:W-:-:S07]  /*0130*/  MOV R4, 0x150 ;  /* 0x0000015000047802 */ /* 0x000fce0000000f00 */
[----:B------:R-:W-:Y:S05]  /*0140*/  CALL.REL.NOINC `($__internal_1_$__cuda_sm3x_div_rn_noftz_f32_slowpath) ;  /* 0x0000000000347944 */ /* 0x000fea0003c00000 */
[----:B------:R-:W-:-:S07]  /*0150*/  IMAD.MOV.U32 R4, RZ, RZ, R0 ;  /* 0x000000ffff047224 */ /* 0x000fce00078e0000 */
.L_x_15:
[----:B------:R-:W-:Y:S05]  /*0160*/  BSYNC.RECONVERGENT B0 ;  /* 0x0000000000007941 */ /* 0x000fea0003800200 */
.L_x_14:
[----:B------:R-:W0:Y:S02]  /*0170*/  LDCU UR4, c[0x0][0x38c] ;  /* 0x00007180ff0477ac */ /* 0x000e240008000800 */
[----:B0-----:R-:W-:Y:S01]  /*0180*/  FMUL R4, R4, UR4 ;  /* 0x0000000404047c20 */ /* 0x001fe20008400000 */
[----:B------:R-:W0:Y:S04]  /*0190*/  LDCU.64 UR4, c[0x0][0x358] ;  /* 0x00006b00ff0477ac */ /* 0x000e280008000a00 */
[C---:B------:R-:W-:Y:S02]  /*01a0*/  FSETP.GT.AND P0, PT, R4.reuse, 8000, PT ;  /* 0x45fa00000400780b */ /* 0x040fe40003f04000 */
[----:B------:R-:W-:-:S13]  /*01b0*/  FSETP.GEU.AND P1, PT, R4, 80, PT ;  /* 0x42a000000400780b */ /* 0x000fda0003f2e000 */
[----:B0-----:R-:W-:Y:S05]  /*01c0*/  @!P0 EXIT P1 ;  /* 0x000000000000894d */ /* 0x001fea0000800000 */
[----:B------:R-:W0:Y:S02]  /*01d0*/  LDC.64 R4, c[0x0][0x380] ;  /* 0x0000e000ff047b82 */ /* 0x000e240000000a00 */
[----:B0-----:R-:W-:-:S05]  /*01e0*/  IMAD.WIDE R2, R2, 0x8, R4 ;  /* 0x0000000802027825 */ /* 0x001fca00078e0204 */
[----:B------:R-:W-:Y:S04]  /*01f0*/  STG.E desc[UR4][R2.64], RZ ;  /* 0x000000ff02007986 */ /* 0x000fe8000c101904 */
[----:B------:R-:W-:Y:S01]  /*0200*/  STG.E desc[UR4][R2.64+0x4], RZ ;  /* 0x000004ff02007986 */ /* 0x000fe2000c101904 */
[----:B------:R-:W-:Y:S05]  /*0210*/  EXIT ;  /* 0x000000000000794d */ /* 0x000fea0003800000 */
        .weak           $__internal_1_$__cuda_sm3x_div_rn_noftz_f32_slowpath
        .type           $__internal_1_$__cuda_sm3x_div_rn_noftz_f32_slowpath,@function
        .size           $__internal_1_$__cuda_sm3x_div_rn_noftz_f32_slowpath,(.L_x_43 - $__internal_1_$__cuda_sm3x_div_rn_noftz_f32_slowpath)
$__internal_1_$__cuda_sm3x_div_rn_noftz_f32_slowpath:
[--C-:B------:R-:W-:Y:S01]  /*0220*/  SHF.R.U32.HI R6, RZ, 0x17, R3.reuse ;  /* 0x00000017ff067819 */ /* 0x100fe20000011603 */
[----:B------:R-:W-:Y:S01]  /*0230*/  BSSY.RECONVERGENT B1, `(.L_x_16) ;  /* 0x0000064000017945 */ /* 0x000fe20003800200 */
[--C-:B------:R-:W-:Y:S01]  /*0240*/  SHF.R.U32.HI R5, RZ, 0x17, R0.reuse ;  /* 0x00000017ff057819 */ /* 0x100fe20000011600 */
[----:B------:R-:W-:Y:S01]  /*0250*/  IMAD.MOV.U32 R7, RZ, RZ, R0 ;  /* 0x000000ffff077224 */ /* 0x000fe200078e0000 */
[----:B------:R-:W-:Y:S01]  /*0260*/  LOP3.LUT R6, R6, 0xff, RZ, 0xc0, !PT ;  /* 0x000000ff06067812 */ /* 0x000fe200078ec0ff */
[----:B------:R-:W-:Y:S01]  /*0270*/  IMAD.MOV.U32 R8, RZ, RZ, R3 ;  /* 0x000000ffff087224 */ /* 0x000fe200078e0003 */
[----:B------:R-:W-:-:S03]  /*0280*/  LOP3.LUT R5, R5, 0xff, RZ, 0xc0, !PT ;  /* 0x000000ff05057812 */ /* 0x000fc600078ec0ff */
[----:B------:R-:W-:Y:S02]  /*0290*/  VIADD R11, R6, 0xffffffff ;  /* 0xffffffff060b7836 */ /* 0x000fe40000000000 */
[----:B------:R-:W-:-:S03]  /*02a0*/  VIADD R10, R5, 0xffffffff ;  /* 0xffffffff050a7836 */ /* 0x000fc60000000000 */
[----:B------:R-:W-:-:S04]  /*02b0*/  ISETP.GT.U32.AND P0, PT, R11, 0xfd, PT ;  /* 0x000000fd0b00780c */ /* 0x000fc80003f04070 */
[----:B------:R-:W-:-:S13]  /*02c0*/  ISETP.GT.U32.OR P0, PT, R10, 0xfd, P0 ;  /* 0x000000fd0a00780c */ /* 0x000fda0000704470 */
[----:B------:R-:W-:Y:S01]  /*02d0*/  @!P0 IMAD.MOV.U32 R9, RZ, RZ, RZ ;  /* 0x000000ffff098224 */ /* 0x000fe200078e00ff */
[----:B------:R-:W-:Y:S06]  /*02e0*/  @!P0 BRA `(.L_x_17) ;  /* 0x00000000005c8947 */ /* 0x000fec0003800000 */
[----:B------:R-:W-:Y:S02]  /*02f0*/  FSETP.GTU.FTZ.AND P0, PT, |R0|, +INF , PT ;  /* 0x7f8000000000780b */ /* 0x000fe40003f1c200 */
[----:B------:R-:W-:-:S04]  /*0300*/  FSETP.GTU.FTZ.AND P1, PT, |R3|, +INF , PT ;  /* 0x7f8000000300780b */ /* 0x000fc80003f3c200 */
[----:B------:R-:W-:-:S13]  /*0310*/  PLOP3.LUT P0, PT, P0, P1, PT, 0xf8, 0x8f ;  /* 0x00000000008f781c */ /* 0x000fda0000703f70 */
[----:B------:R-:W-:Y:S05]  /*0320*/  @P0 BRA `(.L_x_18) ;  /* 0x00000004004c0947 */ /* 0x000fea0003800000 */
[----:B------:R-:W-:-:S13]  /*0330*/  LOP3.LUT P0, RZ, R8, 0x7fffffff, R7, 0xc8, !PT ;  /* 0x7fffffff08ff7812 */ /* 0x000fda000780c807 */
[----:B------:R-:W-:Y:S05]  /*0340*/  @!P0 BRA `(.L_x_19) ;  /* 0x00000004003c8947 */ /* 0x000fea0003800000 */
[C---:B------:R-:W-:Y:S02]  /*0350*/  FSETP.NEU.FTZ.AND P2, PT, |R0|.reuse, +INF , PT ;  /* 0x7f8000000000780b */ /* 0x040fe40003f5d200 */
[----:B------:R-:W-:Y:S02]  /*0360*/  FSETP.NEU.FTZ.AND P1, PT, |R3|, +INF , PT ;  /* 0x7f8000000300780b */ /* 0x000fe40003f3d200 */
[----:B------:R-:W-:-:S11]  /*0370*/  FSETP.NEU.FTZ.AND P0, PT, |R0|, +INF , PT ;  /* 0x7f8000000000780b */ /* 0x000fd60003f1d200 */
[----:B------:R-:W-:Y:S05]  /*0380*/  @!P1 BRA !P2, `(.L_x_19) ;  /* 0x00000004002c9947 */ /* 0x000fea0005000000 */
[----:B------:R-:W-:-:S04]  /*0390*/  LOP3.LUT P2, RZ, R7, 0x7fffffff, RZ, 0xc0, !PT ;  /* 0x7fffffff07ff7812 */ /* 0x000fc8000784c0ff */
[----:B------:R-:W-:-:S13]  /*03a0*/  PLOP3.LUT P1, PT, P1, P2, PT, 0x2f, 0xf2 ;  /* 0x0000000000f2781c */ /* 0x000fda0000f24577 */
[----:B------:R-:W-:Y:S05]  /*03b0*/  @P1 BRA `(.L_x_20) ;  /* 0x0000000400181947 */ /* 0x000fea0003800000 */
[----:B------:R-:W-:-:S04]  /*03c0*/  LOP3.LUT P1, RZ, R8, 0x7fffffff, RZ, 0xc0, !PT ;  /* 0x7fffffff08ff7812 */ /* 0x000fc8000782c0ff */
[----:B------:R-:W-:-:S13]  /*03d0*/  PLOP3.LUT P0, PT, P0, P1, PT, 0x2f, 0xf2 ;  /* 0x0000000000f2781c */ /* 0x000fda0000702577 */
[----:B------:R-:W-:Y:S05]  /*03e0*/  @P0 BRA `(.L_x_21) ;  /* 0x0000000400000947 */ /* 0x000fea0003800000 */
[----:B------:R-:W-:Y:S02]  /*03f0*/  ISETP.GE.AND P0, PT, R10, RZ, PT ;  /* 0x000000ff0a00720c */ /* 0x000fe40003f06270 */
[----:B------:R-:W-:-:S11]  /*0400*/  ISETP.GE.AND P1, PT, R11, RZ, PT ;  /* 0x000000ff0b00720c */ /* 0x000fd60003f26270 */
[----:B------:R-:W-:Y:S02]  /*0410*/  @P0 IMAD.MOV.U32 R9, RZ, RZ, RZ ;  /* 0x000000ffff090224 */ /* 0x000fe400078e00ff */
[----:B------:R-:W-:Y:S01]  /*0420*/  @!P0 FFMA R7, R0, 1.84467440737095516160e+19, RZ ;  /* 0x5f80000000078823 */ /* 0x000fe200000000ff */
[----:B------:R-:W-:Y:S02]  /*0430*/  @!P0 IMAD.MOV.U32 R9, RZ, RZ, -0x40 ;  /* 0xffffffc0ff098424 */ /* 0x000fe400078e00ff */
[----:B------:R-:W-:Y:S02]  /*0440*/  @!P1 FFMA R8, R3, 1.84467440737095516160e+19, RZ ;  /* 0x5f80000003089823 */ /* 0x000fe400000000ff */
[----:B------:R-:W-:-:S07]  /*0450*/  @!P1 VIADD R9, R9, 0x40 ;  /* 0x0000004009099836 */ /* 0x000fce0000000000 */
.L_x_17:
[----:B------:R-:W-:Y:S01]  /*0460*/  LEA R3, R6, 0xc0800000, 0x17 ;  /* 0xc080000006037811 */ /* 0x000fe200078eb8ff */
[----:B------:R-:W-:Y:S01]  /*0470*/  VIADD R5, R5, 0xffffff81 ;  /* 0xffffff8105057836 */ /* 0x000fe20000000000 */
[----:B------:R-:W-:Y:S03]  /*0480*/  BSSY.RECONVERGENT B2, `(.L_x_22) ;  /* 0x0000035000027945 */ /* 0x000fe60003800200 */
[----:B------:R-:W-:Y:S01]  /*0490*/  IMAD.IADD R3, R8, 0x1, -R3 ;  /* 0x0000000108037824 */ /* 0x000fe200078e0a03 */
[C---:B------:R-:W-:Y:S01]  /*04a0*/  IADD3 R6, PT, PT, R5.reuse, 0x7f, -R6 ;  /* 0x0000007f05067810 */ /* 0x040fe20007ffe806 */
[----:B------:R-:W-:Y:S02]  /*04b0*/  IMAD R0, R5, -0x800000, R7 ;  /* 0xff80000005007824 */ /* 0x000fe400078e0207 */
[----:B------:R-:W0:Y:S01]  /*04c0*/  MUFU.RCP R8, R3 ;  /* 0x0000000300087308 */ /* 0x000e220000001000 */
[----:B------:R-:W-:Y:S01]  /*04d0*/  FADD.FTZ R11, -R3, -RZ ;  /* 0x800000ff030b7221 */ /* 0x000fe20000010100 */
[----:B------:R-:W-:-:S03]  /*04e0*/  IMAD.IADD R6, R6, 0x1, R9 ;  /* 0x0000000106067824 */ /* 0x000fc600078e0209 */
[----:B0-----:R-:W-:-:S04]  /*04f0*/  FFMA R13, R8, R11, 1 ;  /* 0x3f800000080d7423 */ /* 0x001fc8000000000b */
[----:B------:R-:W-:-:S04]  /*0500*/  FFMA R10, R8, R13, R8 ;  /* 0x0000000d080a7223 */ /* 0x000fc80000000008 */
[----:B------:R-:W-:-:S04]  /*0510*/  FFMA R7, R0, R10, RZ ;  /* 0x0000000a00077223 */ /* 0x000fc800000000ff */
[----:B------:R-:W-:-:S04]  /*0520*/  FFMA R8, R11, R7, R0 ;  /* 0x000000070b087223 */ /* 0x000fc80000000000 */
[----:B------:R-:W-:-:S04]  /*0530*/  FFMA R7, R10, R8, R7 ;  /* 0x000000080a077223 */ /* 0x000fc80000000007 */
[----:B------:R-:W-:-:S04]  /*0540*/  FFMA R8, R11, R7, R0 ;  /* 0x000000070b087223 */ /* 0x000fc80000000000 */
[----:B------:R-:W-:-:S05]  /*0550*/  FFMA R0, R10, R8, R7 ;  /* 0x000000080a007223 */ /* 0x000fca0000000007 */
[----:B------:R-:W-:-:S04]  /*0560*/  SHF.R.U32.HI R3, RZ, 0x17, R0 ;  /* 0x00000017ff037819 */ /* 0x000fc80000011600 */
[----:B------:R-:W-:-:S05]  /*0570*/  LOP3.LUT R3, R3, 0xff, RZ, 0xc0, !PT ;  /* 0x000000ff03037812 */ /* 0x000fca00078ec0ff */
[----:B------:R-:W-:-:S04]  /*0580*/  IMAD.IADD R9, R3, 0x1, R6 ;  /* 0x0000000103097824 */ /* 0x000fc800078e0206 */
[----:B------:R-:W-:-:S05]  /*0590*/  VIADD R3, R9, 0xffffffff ;  /* 0xffffffff09037836 */ /* 0x000fca0000000000 */
[----:B------:R-:W-:-:S13]  /*05a0*/  ISETP.GE.U32.AND P0, PT, R3, 0xfe, PT ;  /* 0x000000fe0300780c */ /* 0x000fda0003f06070 */
[----:B------:R-:W-:Y:S05]  /*05b0*/  @!P0 BRA `(.L_x_23) ;  /* 0x0000000000808947 */ /* 0x000fea0003800000 */
[----:B------:R-:W-:-:S13]  /*05c0*/  ISETP.GT.AND P0, PT, R9, 0xfe, PT ;  /* 0x000000fe0900780c */ /* 0x000fda0003f04270 */
[----:B------:R-:W-:Y:S05]  /*05d0*/  @P0 BRA `(.L_x_24) ;  /* 0x00000000006c0947 */ /* 0x000fea0003800000 */
[----:B------:R-:W-:-:S13]  /*05e0*/  ISETP.GE.AND P0, PT, R9, 0x1, PT ;  /* 0x000000010900780c */ /* 0x000fda0003f06270 */
[----:B------:R-:W-:Y:S05]  /*05f0*/  @P0 BRA `(.L_x_25) ;  /* 0x0000000000740947 */ /* 0x000fea0003800000 */
[----:B------:R-:W-:Y:S02]  /*0600*/  ISETP.GE.AND P0, PT, R9, -0x18, PT ;  /* 0xffffffe80900780c */ /* 0x000fe40003f06270 */
[----:B------:R-:W-:-:S11]  /*0610*/  LOP3.LUT R0, R0, 0x80000000, RZ, 0xc0, !PT ;  /* 0x8000000000007812 */ /* 0x000fd600078ec0ff */
[----:B------:R-:W-:Y:S05]  /*0620*/  @!P0 BRA `(.L_x_25) ;  /* 0x0000000000688947 */ /* 0x000fea0003800000 */
[CCC-:B------:R-:W-:Y:S01]  /*0630*/  FFMA.RZ R3, R10.reuse, R8.reuse, R7.reuse ;  /* 0x000000080a037223 */ /* 0x1c0fe2000000c007 */
[CCC-:B------:R-:W-:Y:S01]  /*0640*/  FFMA.RM R6, R10.reuse, R8.reuse, R7.reuse ;  /* 0x000000080a067223 */ /* 0x1c0fe20000004007 */
[C---:B------:R-:W-:Y:S02]  /*0650*/  ISETP.NE.AND P2, PT, R9.reuse, RZ, PT ;  /* 0x000000ff0900720c */ /* 0x040fe40003f45270 */
[----:B------:R-:W-:Y:S02]  /*0660*/  ISETP.NE.AND P1, PT, R9, RZ, PT ;  /* 0x000000ff0900720c */ /* 0x000fe40003f25270 */
[----:B------:R-:W-:Y:S01]  /*0670*/  LOP3.LUT R5, R3, 0x7fffff, RZ, 0xc0, !PT ;  /* 0x007fffff03057812 */ /* 0x000fe200078ec0ff */
[----:B------:R-:W-:Y:S01]  /*0680*/  FFMA.RP R3, R10, R8, R7 ;  /* 0x000000080a037223 */ /* 0x000fe20000008007 */
[----:B------:R-:W-:Y:S02]  /*0690*/  VIADD R8, R9, 0x20 ;  /* 0x0000002009087836 */ /* 0x000fe40000000000 */
[----:B------:R-:W-:Y:S01]  /*06a0*/  LOP3.LUT R5, R5, 0x800000, RZ, 0xfc, !PT ;  /* 0x0080000005057812 */ /* 0x000fe200078efcff */
[----:B------:R-:W-:Y:S01]  /*06b0*/  IMAD.MOV R7, RZ, RZ, -R9 ;  /* 0x000000ffff077224 */ /* 0x000fe200078e0a09 */
[----:B------:R-:W-:-:S02]  /*06c0*/  FSETP.NEU.FTZ.AND P0, PT, R3, R6, PT ;  /* 0x000000060300720b */ /* 0x000fc40003f1d000 */
[----:B------:R-:W-:Y:S02]  /*06d0*/  SHF.L.U32 R8, R5, R8, RZ ;  /* 0x0000000805087219 */ /* 0x000fe400000006ff */
[----:B------:R-:W-:Y:S02]  /*06e0*/  SEL R6, R7, RZ, P2 ;  /* 0x000000ff07067207 */ /* 0x000fe40001000000 */
[----:B------:R-:W-:Y:S02]  /*06f0*/  ISETP.NE.AND P1, PT, R8, RZ, P1 ;  /* 0x000000ff0800720c */ /* 0x000fe40000f25270 */
[----:B------:R-:W-:Y:S02]  /*0700*/  SHF.R.U32.HI R6, RZ, R6, R5 ;  /* 0x00000006ff067219 */ /* 0x000fe40000011605 */
[----:B------:R-:W-:Y:S02]  /*0710*/  PLOP3.LUT P0, PT, P0, P1, PT, 0xf8, 0x8f ;  /* 0x00000000008f781c */ /* 0x000fe40000703f70 */
[----:B------:R-:W-:-:S02]  /*0720*/  SHF.R.U32.HI R8, RZ, 0x1, R6 ;  /* 0x00000001ff087819 */ /* 0x000fc40000011606 */
[----:B------:R-:W-:-:S04]  /*0730*/  SEL R3, RZ, 0x1, !P0 ;  /* 0x00000001ff037807 */ /* 0x000fc80004000000 */
[----:B------:R-:W-:-:S04]  /*0740*/  LOP3.LUT R3, R3, 0x1, R8, 0xf8, !PT ;  /* 0x0000000103037812 */ /* 0x000fc800078ef808 */
[----:B------:R-:W-:-:S05]  /*0750*/  LOP3.LUT R3, R3, R6, RZ, 0xc0, !PT ;  /* 0x0000000603037212 */ /* 0x000fca00078ec0ff */
[----:B------:R-:W-:-:S05]  /*0760*/  IMAD.IADD R3, R8, 0x1, R3 ;  /* 0x0000000108037824 */ /* 0x000fca00078e0203 */
[----:B------:R-:W-:Y:S01]  /*0770*/  LOP3.LUT R0, R3, R0, RZ, 0xfc, !PT ;  /* 0x0000000003007212 */ /* 0x000fe200078efcff */
[----:B------:R-:W-:Y:S06]  /*0780*/  BRA `(.L_x_25) ;  /* 0x0000000000107947 */ /* 0x000fec0003800000 */
.L_x_24:
[----:B------:R-:W-:-:S04]  /*0790*/  LOP3.LUT R0, R0, 0x80000000, RZ, 0xc0, !PT ;  /* 0x8000000000007812 */ /* 0x000fc800078ec0ff */
[----:B------:R-:W-:Y:S01]  /*07a0*/  LOP3.LUT R0, R0, 0x7f800000, RZ, 0xfc, !PT ;  /* 0x7f80000000007812 */ /* 0x000fe200078efcff */
[----:B------:R-:W-:Y:S06]  /*07b0*/  BRA `(.L_x_25) ;  /* 0x0000000000047947 */ /* 0x000fec0003800000 */
.L_x_23:
[----:B------:R-:W-:-:S07]  /*07c0*/  IMAD R0, R6, 0x800000, R0 ;  /* 0x0080000006007824 */ /* 0x000fce00078e0200 */
.L_x_25:
[----:B------:R-:W-:Y:S05]  /*07d0*/  BSYNC.RECONVERGENT B2 ;  /* 0x0000000000027941 */ /* 0x000fea0003800200 */
.L_x_22:
[----:B------:R-:W-:Y:S05]  /*07e0*/  BRA `(.L_x_26) ;  /* 0x0000000000207947 */ /* 0x000fea0003800000 */
.L_x_21:
[----:B------:R-:W-:-:S04]  /*07f0*/  LOP3.LUT R0, R8, 0x80000000, R7, 0x48, !PT ;  /* 0x8000000008007812 */ /* 0x000fc800078e4807 */
[----:B------:R-:W-:Y:S01]  /*0800*/  LOP3.LUT R0, R0, 0x7f800000, RZ, 0xfc, !PT ;  /* 0x7f80000000007812 */ /* 0x000fe200078efcff */
[----:B------:R-:W-:Y:S06]  /*0810*/  BRA `(.L_x_26) ;  /* 0x0000000000147947 */ /* 0x000fec0003800000 */
.L_x_20:
[----:B------:R-:W-:Y:S01]  /*0820*/  LOP3.LUT R0, R8, 0x80000000, R7, 0x48, !PT ;  /* 0x8000000008007812 */ /* 0x000fe200078e4807 */
[----:B------:R-:W-:Y:S06]  /*0830*/  BRA `(.L_x_26) ;  /* 0x00000000000c7947 */ /* 0x000fec0003800000 */
.L_x_19:
[----:B------:R-:W0:Y:S01]  /*0840*/  MUFU.RSQ R0, -QNAN ;  /* 0xffc0000000007908 */ /* 0x000e220000001400 */
[----:B------:R-:W-:Y:S05]  /*0850*/  BRA `(.L_x_26) ;  /* 0x0000000000047947 */ /* 0x000fea0003800000 */
.L_x_18:
[----:B------:R-:W-:-:S07]  /*0860*/  FADD.FTZ R0, R0, R3 ;  /* 0x0000000300007221 */ /* 0x000fce0000010000 */
.L_x_26:
[----:B------:R-:W-:Y:S05]  /*0870*/  BSYNC.RECONVERGENT B1 ;  /* 0x0000000000017941 */ /* 0x000fea0003800200 */
.L_x_16:
[----:B------:R-:W-:-:S04]  /*0880*/  IMAD.MOV.U32 R5, RZ, RZ, 0x0 ;  /* 0x00000000ff057424 */ /* 0x000fc800078e00ff */
[----:B0-----:R-:W-:Y:S05]  /*0890*/  RET.REL.NODEC R4 `(_Z14bandpassFilterP7complexif) ;  /* 0xfffffff404d87950 */ /* 0x001fea0003c3ffff */
.L_x_27:
        /* <DEDUP_REMOVED lines=14> */
.L_x_43:


//--------------------- .text._Z9fftKernelP7complexS0_ii --------------------------
	.section	.text._Z9fftKernelP7complexS0_ii,"ax",@progbits
	.align	128
        .global         _Z9fftKernelP7complexS0_ii
        .type           _Z9fftKernelP7complexS0_ii,@function
        .size           _Z9fftKernelP7complexS0_ii,(.L_x_44 - _Z9fftKernelP7complexS0_ii)
        .other          _Z9fftKernelP7complexS0_ii,@"STO_CUDA_ENTRY STV_DEFAULT"
_Z9fftKernelP7complexS0_ii:
.text._Z9fftKernelP7complexS0_ii:
        /* <DEDUP_REMOVED lines=13> */
[----:B------:R-:W1:Y:S01]  /*00d0*/  LDC R4, c[0x0][0x394] ;  /* 0x0000e500ff047b82 */ /* 0x000e620000000800 */
[----:B------:R-:W2:Y:S07]  /*00e0*/  LDCU.64 UR6, c[0x0][0x358] ;  /* 0x00006b00ff0677ac */ /* 0x000eae0008000a00 */
[----:B------:R-:W3:Y:S01]  /*00f0*/  LDC.64 R2, c[0x0][0x380] ;  /* 0x0000e000ff027b82 */ /* 0x000ee20000000a00 */
[----:B0-----:R-:W0:Y:S01]  /*0100*/  MUFU.RCP64H R7, R25 ;  /* 0x0000001900077308 */ /* 0x001e220000001800 */
[----:B------:R-:W-:Y:S01]  /*0110*/  UMOV UR4, 0x54442d18 ;  /* 0x54442d1800047882 */ /* 0x000fe20000000000 */
[----:B------:R-:W-:Y:S01]  /*0120*/  UMOV UR5, 0x401921fb ;  /* 0x401921fb00057882 */ /* 0x000fe20000000000 */
[----:B-1----:R-:W-:-:S04]  /*0130*/  IMAD R0, R17, R4, RZ ;  /* 0x0000000411007224 */ /* 0x002fc800078e02ff */
[----:B------:R-:W-:Y:S01]  /*0140*/  IMAD.SHL.U32 R5, R0, 0x2, RZ ;  /* 0x0000000200057824 */ /* 0x000fe200078e00ff */
[----:B0-----:R-:W-:-:S03]  /*0150*/  DFMA R8, -R24, R6, 1 ;  /* 0x3ff000001808742b */ /* 0x001fc60000000106 */
[----:B---3--:R-:W-:-:S05]  /*0160*/  IMAD.WIDE R2, R5, 0x8, R2 ;  /* 0x0000000805027825 */ /* 0x008fca00078e0202 */
[----:B--2---:R-:W5:Y:S01]  /*0170*/  LDG.E R19, desc[UR6][R2.64] ;  /* 0x0000000602137981 */ /* 0x004f62000c1e1900 */
[----:B------:R-:W-:Y:S01]  /*0180*/  DFMA R8, R8, R8, R8 ;  /* 0x000000080808722b */ /* 0x000fe20000000008 */
[----:B------:R-:W-:Y:S02]  /*0190*/  IMAD.WIDE R4, R4, 0x8, R2 ;  /* 0x0000000804047825 */ /* 0x000fe400078e0202 */
[----:B------:R0:W5:Y:S04]  /*01a0*/  LDG.E R20, desc[UR6][R2.64+0x4] ;  /* 0x0000040602147981 */ /* 0x000168000c1e1900 */
[----:B------:R-:W5:Y:S01]  /*01b0*/  LDG.E R21, desc[UR6][R4.64] ;  /* 0x0000000604157981 */ /* 0x000f62000c1e1900 */
[----:B------:R-:W-:Y:S01]  /*01c0*/  DFMA R8, R6, R8, R6 ;  /* 0x000000080608722b */ /* 0x000fe20000000006 */
[----:B------:R-:W1:Y:S02]  /*01d0*/  I2F.F64 R6, R17 ;  /* 0x0000001100067312 */ /* 0x000e640000201c00 */
[----:B------:R2:W5:Y:S05]  /*01e0*/  LDG.E R22, desc[UR6][R4.64+0x4] ;  /* 0x0000040604167981 */ /* 0x00056a000c1e1900 */
[----:B------:R-:W-:-:S08]  /*01f0*/  DFMA R10, -R24, R8, 1 ;  /* 0x3ff00000180a742b */ /* 0x000fd00000000108 */
[----:B------:R-:W-:Y:S02]  /*0200*/  DFMA R10, R8, R10, R8 ;  /* 0x0000000a080a722b */ /* 0x000fe40000000008 */
[----:B-1----:R-:W-:-:S08]  /*0210*/  DMUL R6, R6, -UR4 ;  /* 0x8000000406067c28 */ /* 0x002fd00008000000 */
[----:B0-----:R-:W-:-:S08]  /*0220*/  DMUL R2, R6, R10 ;  /* 0x0000000a06027228 */ /* 0x001fd00000000000 */
[----:B--2---:R-:W-:-:S08]  /*0230*/  DFMA R4, -R24, R2, R6 ;  /* 0x000000021804722b */ /* 0x004fd00000000106 */
[----:B------:R-:W-:Y:S01]  /*0240*/  DFMA R2, R10, R4, R2 ;  /* 0x000000040a02722b */ /* 0x000fe20000000002 */
[----:B------:R-:W-:-:S09]  /*0250*/  FSETP.GEU.AND P1, PT, |R7|, 6.5827683646048100446e-37, PT ;  /* 0x036000000700780b */ /* 0x000fd20003f2e200 */
[----:B------:R-:W-:-:S05]  /*0260*/  FFMA R0, RZ, R25, R3 ;  /* 0x00000019ff007223 */ /* 0x000fca0000000003 */
[----:B------:R-:W-:Y:S01]  /*0270*/  FSETP.GT.AND P0, PT, |R0|, 1.469367938527859385e-39, PT ;  /* 0x001000000000780b */ /* 0x000fe20003f04200 */
[----:B------:R-:W-:-:S12]  /*0280*/  BSSY.RECONVERGENT B0, `(.L_x_28) ;  /* 0x0000006000007945 */ /* 0x000fd80003800200 */
[----:B------:R-:W-:Y:S05]  /*0290*/  @P0 BRA P1, `(.L_x_29) ;  /* 0x0000000000100947 */ /* 0x000fea0000800000 */
[----:B------:R-:W-:-:S07]  /*02a0*/  MOV R16, 0x2c0 ;  /* 0x000002c000107802 */ /* 0x000fce0000000f00 */
[----:B-----5:R-:W-:Y:S05]  /*02b0*/  CALL.REL.NOINC `($__internal_2_$__cuda_sm20_div_rn_f64_full) ;  /* 0x0000000800d07944 */ /* 0x020fea0003c00000 */
[----:B------:R-:W-:Y:S02]  /*02c0*/  IMAD.MOV.U32 R2, RZ, RZ, R10 ;  /* 0x000000ffff027224 */ /* 0x000fe400078e000a */
[----:B------:R-:W-:-:S07]  /*02d0*/  IMAD.MOV.U32 R3, RZ, RZ, R11 ;  /* 0x000000ffff037224 */ /* 0x000fce00078e000b */
.L_x_29:
[----:B------:R-:W-:Y:S05]  /*02e0*/  BSYNC.RECONVERGENT B0 ;  /* 0x0000000000007941 */ /* 0x000fea0003800200 */
.L_x_28:
        /* <DEDUP_REMOVED lines=23> */
.L_x_32:
        /* <DEDUP_REMOVED lines=44> */
.L_x_31:
[----:B------:R-:W-:Y:S05]  /*0720*/  BSYNC.RECONVERGENT B0 ;  /* 0x0000000000007941 */ /* 0x000fea0003800200 */
.L_x_30:
[----:B------:R-:W-:Y:S01]  /*0730*/  LOP3.LUT R6, R0, 0x1, RZ, 0xc0, !PT ;  /* 0x0000000100067812 */ /* 0x000fe200078ec0ff */
[----:B------:R-:W-:Y:S02]  /*0740*/  IMAD.MOV.U32 R12, RZ, RZ, 0x37cbac00 ;  /* 0x37cbac00ff0c7424 */ /* 0x000fe400078e00ff */
[----:B------:R-:W-:Y:S01]  /*0750*/  FMUL R3, R4, R4 ;  /* 0x0000000404037220 */ /* 0x000fe20000400000 */
[----:B------:R-:W-:Y:S01]  /*0760*/  VIADD R0, R0, 0x1 ;  /* 0x0000000100007836 */ /* 0x000fe20000000000 */
[----:B------:R-:W-:Y:S01]  /*0770*/  ISETP.NE.U32.AND P0, PT, R6, 0x1, PT ;  /* 0x000000010600780c */ /* 0x000fe20003f05070 */
[----:B------:R-:W-:Y:S02]  /*0780*/  IMAD.MOV.U32 R6, RZ, RZ, 0x3c0885e4 ;  /* 0x3c0885e4ff067424 */ /* 0x000fe400078e00ff */
[----:B------:R-:W-:Y:S01]  /*0790*/  FFMA R2, R3, R12, -0.0013887860113754868507 ;  /* 0xbab607ed03027423 */ /* 0x000fe2000000000c */
[----:B------:R-:W-:Y:S01]  /*07a0*/  IMAD.MOV.U32 R13, RZ, RZ, 0x3e2aaaa8 ;  /* 0x3e2aaaa8ff0d7424 */ /* 0x000fe200078e00ff */
[----:B------:R-:W-:Y:S01]  /*07b0*/  LOP3.LUT P1, RZ, R0, 0x2, RZ, 0xc0, !PT ;  /* 0x0000000200ff7812 */ /* 0x000fe2000782c0ff */
[----:B------:R-:W-:Y:S01]  /*07c0*/  BSSY.RECONVERGENT B0, `(.L_x_33) ;  /* 0x0000043000007945 */ /* 0x000fe20003800200 */
[----:B------:R-:W-:-:S02]  /*07d0*/  FSEL R6, R6, 0.041666727513074874878, !P0 ;  /* 0x3d2aaabb06067808 */ /* 0x000fc40004000000 */
[----:B------:R-:W-:Y:S02]  /*07e0*/  FSEL R2, R2, -0.00019574658654164522886, P0 ;  /* 0xb94d415302027808 */ /* 0x000fe40000000000 */
[----:B------:R-:W-:Y:S02]  /*07f0*/  FSEL R0, R4, 1, !P0 ;  /* 0x3f80000004007808 */ /* 0x000fe40004000000 */
[----:B------:R-:W-:Y:S01]  /*0800*/  FSEL R13, -R13, -0.4999999701976776123, !P0 ;  /* 0xbeffffff0d0d7808 */ /* 0x000fe20004000100 */
[----:B------:R-:W-:Y:S01]  /*0810*/  FFMA R2, R3, R2, R6 ;  /* 0x0000000203027223 */ /* 0x000fe20000000006 */
        /* <DEDUP_REMOVED lines=17> */
.L_x_35:
        /* <DEDUP_REMOVED lines=28> */
[----:B---3--:R-:W-:Y:S02]  /*0af0*/  @P0 SHF.L.W.U32.HI R3, R2, R4, R3 ;  /* 0x0000000402030219 */ /* 0x008fe40000010e03 */
[--C-:B------:R-:W-:Y:S02]  /*0b00*/  SHF.R.U32.HI R11, RZ, 0x1e, R0.reuse ;  /* 0x0000001eff0b7819 */ /* 0x100fe40000011600 */
[C---:B------:R-:W-:Y:S01]  /*0b10*/  SHF.L.W.U32.HI R2, R3.reuse, 0x2, R0 ;  /* 0x0000000203027819 */ /* 0x040fe20000010e00 */
[----:B------:R-:W-:-:S03]  /*0b20*/  IMAD.SHL.U32 R3, R3, 0x4, RZ ;  /* 0x0000000403037824 */ /* 0x000fc600078e00ff */
[----:B------:R-:W-:Y:S02]  /*0b30*/  SHF.R.S32.HI R4, RZ, 0x1f, R2 ;  /* 0x0000001fff047819 */ /* 0x000fe40000011402 */
[----:B------:R-:W-:Y:S02]  /*0b40*/  LEA.HI R11, R2, R11, RZ, 0x1 ;  /* 0x0000000b020b7211 */ /* 0x000fe400078f08ff */
[C---:B------:R-:W-:Y:S02]  /*0b50*/  LOP3.LUT R8, R4.reuse, R3, RZ, 0x3c, !PT ;  /* 0x0000000304087212 */ /* 0x040fe400078e3cff */
[----:B------:R-:W-:Y:S01]  /*0b60*/  LOP3.LUT R9, R4, R2, RZ, 0x3c, !PT ;  /* 0x0000000204097212 */ /* 0x000fe200078e3cff */
[----:B------:R-:W-:Y:S01]  /*0b70*/  IMAD.MOV R0, RZ, RZ, -R11 ;  /* 0x000000ffff007224 */ /* 0x000fe200078e0a0b */
[----:B------:R-:W-:-:S03]  /*0b80*/  LOP3.LUT R5, R2, R5, RZ, 0x3c, !PT ;  /* 0x0000000502057212 */ /* 0x000fc600078e3cff */
[----:B------:R-:W-:Y:S01]  /*0b90*/  @!P1 IMAD.MOV.U32 R11, RZ, RZ, R0 ;  /* 0x000000ffff0b9224 */ /* 0x000fe200078e0000 */
[----:B------:R-:W1:Y:S01]  /*0ba0*/  I2F.F64.S64 R8, R8 ;  /* 0x0000000800087312 */ /* 0x000e620000301c00 */
[----:B------:R-:W-:Y:S01]  /*0bb0*/  ISETP.GE.AND P0, PT, R5, RZ, PT ;  /* 0x000000ff0500720c */ /* 0x000fe20003f06270 */
[----:B-1----:R-:W-:-:S10]  /*0bc0*/  DMUL R14, R8, UR4 ;  /* 0x00000004080e7c28 */ /* 0x002fd40008000000 */
[----:B------:R-:W1:Y:S02]  /*0bd0*/  F2F.F32.F64 R14, R14 ;  /* 0x0000000e000e7310 */ /* 0x000e640000301000 */
[----:B01----:R-:W-:-:S07]  /*0be0*/  FSEL R7, -R14, R14, !P0 ;  /* 0x0000000e0e077208 */ /* 0x003fce0004000100 */
.L_x_34:
[----:B------:R-:W-:Y:S05]  /*0bf0*/  BSYNC.RECONVERGENT B0 ;  /* 0x0000000000007941 */ /* 0x000fea0003800200 */
.L_x_33:
[----:B------:R-:W-:Y:S01]  /*0c00*/  LOP3.LUT R0, R11, 0x1, RZ, 0xc0, !PT ;  /* 0x000000010b007812 */ /* 0x000fe200078ec0ff */
[----:B------:R-:W-:Y:S01]  /*0c10*/  FMUL R5, R7, R7 ;  /* 0x0000000707057220 */ /* 0x000fe20000400000 */
[----:B------:R-:W-:Y:S01]  /*0c20*/  IMAD.MOV.U32 R4, RZ, RZ, 0x3effffff ;  /* 0x3effffffff047424 */ /* 0x000fe200078e00ff */
[----:B------:R-:W0:Y:S01]  /*0c30*/  LDC.64 R2, c[0x0][0x388] ;  /* 0x0000e200ff027b82 */ /* 0x000e220000000a00 */
[----:B------:R-:W-:Y:S01]  /*0c40*/  ISETP.NE.U32.AND P0, PT, R0, 0x1, PT ;  /* 0x000000010000780c */ /* 0x000fe20003f05070 */
[----:B------:R-:W-:Y:S01]  /*0c50*/  FFMA R12, R5, R12, -0.0013887860113754868507 ;  /* 0xbab607ed050c7423 */ /* 0x000fe2000000000c */
[----:B------:R-:W-:Y:S01]  /*0c60*/  IMAD.MOV.U32 R0, RZ, RZ, 0x3d2aaabb ;  /* 0x3d2aaabbff007424 */ /* 0x000fe200078e00ff */
[----:B------:R-:W-:Y:S02]  /*0c70*/  LOP3.LUT P1, RZ, R11, 0x2, RZ, 0xc0, !PT ;  /* 0x000000020bff7812 */ /* 0x000fe4000782c0ff */
[----:B------:R-:W-:Y:S02]  /*0c80*/  FSEL R4, -R4, -0.16666662693023681641, !P0 ;  /* 0xbe2aaaa804047808 */ /* 0x000fe40004000100 */
[----:B------:R-:W-:-:S02]  /*0c90*/  FSEL R12, R12, -0.00019574658654164522886, !P0 ;  /* 0xb94d41530c0c7808 */ /* 0x000fc40004000000 */
[----:B------:R-:W-:-:S05]  /*0ca0*/  FSEL R0, R0, 0.0083327032625675201416, !P0 ;  /* 0x3c0885e400007808 */ /* 0x000fca0004000000 */
[----:B------:R-:W-:Y:S01]  /*0cb0*/  FFMA R12, R5, R12, R0 ;  /* 0x0000000c050c7223 */ /* 0x000fe20000000000 */
[----:B------:R-:W-:-:S03]  /*0cc0*/  FSEL R0, R7, 1, P0 ;  /* 0x3f80000007007808 */ /* 0x000fc60000000000 */
[C---:B------:R-:W-:Y:S02]  /*0cd0*/  FFMA R4, R5.reuse, R12, R4 ;  /* 0x0000000c05047223 */ /* 0x040fe40000000004 */
[----:B------:R-:W-:Y:S01]  /*0ce0*/  FFMA R5, R5, R0, RZ ;  /* 0x0000000005057223 */ /* 0x000fe200000000ff */
[----:B0-----:R-:W-:-:S04]  /*0cf0*/  IMAD.WIDE R2, R17, 0x8, R2 ;  /* 0x0000000811027825 */ /* 0x001fc800078e0202 */
[----:B------:R-:W-:-:S04]  /*0d00*/  FFMA R0, R5, R4, R0 ;  /* 0x0000000405007223 */ /* 0x000fc80000000000 */
[----:B------:R-:W-:-:S04]  /*0d10*/  @P1 FADD R0, RZ, -R0 ;  /* 0x80000000ff001221 */ /* 0x000fc80000000000 */
[-C--:B-----5:R-:W-:Y:S01]  /*0d20*/  FMUL R4, R22, R0.reuse ;  /* 0x0000000016047220 */ /* 0x0a0fe20000400000 */
[----:B------:R-:W-:-:S03]  /*0d30*/  FMUL R5, R21, R0 ;  /* 0x0000000015057220 */ /* 0x000fc60000400000 */
[-C--:B------:R-:W-:Y:S01]  /*0d40*/  FFMA R4, R21, R10.reuse, -R4 ;  /* 0x0000000a15047223 */ /* 0x080fe20000000804 */
[----:B------:R-:W-:-:S03]  /*0d50*/  FFMA R5, R22, R10, R5 ;  /* 0x0000000a16057223 */ /* 0x000fc60000000005 */
[C-C-:B------:R-:W-:Y:S01]  /*0d60*/  FADD R7, R19.reuse, R4.reuse ;  /* 0x0000000413077221 */ /* 0x140fe20000000000 */
[----:B------:R-:W-:Y:S01]  /*0d70*/  FADD R11, R19, -R4 ;  /* 0x80000004130b7221 */ /* 0x000fe20000000000 */
[----:B------:R-:W-:Y:S01]  /*0d80*/  FADD R9, R20, R5 ;  /* 0x0000000514097221 */ /* 0x000fe20000000000 */
[----:B------:R-:W-:-:S04]  /*0d90*/  IMAD.WIDE R18, R18, 0x8, R2 ;  /* 0x0000000812127825 */ /* 0x000fc800078e0202 */
[----:B------:R-:W-:Y:S01]  /*0da0*/  FADD R5, R20, -R5 ;  /* 0x8000000514057221 */ /* 0x000fe20000000000 */
[----:B------:R-:W-:Y:S04]  /*0db0*/  STG.E desc[UR6][R2.64], R7 ;  /* 0x0000000702007986 */ /* 0x000fe8000c101906 */
[----:B------:R-:W-:Y:S04]  /*0dc0*/  STG.E desc[UR6][R2.64+0x4], R9 ;  /* 0x0000040902007986 */ /* 0x000fe8000c101906 */
[----:B------:R-:W-:Y:S04]  /*0dd0*/  STG.E desc[UR6][R18.64], R11 ;  /* 0x0000000b12007986 */ /* 0x000fe8000c101906 */
[----:B------:R-:W-:Y:S01]  /*0de0*/  STG.E desc[UR6][R18.64+0x4], R5 ;  /* 0x0000040512007986 */ /* 0x000fe2000c101906 */
[----:B------:R-:W-:Y:S05]  /*0df0*/  EXIT ;  /* 0x000000000000794d */ /* 0x000fea0003800000 */
        .weak           $__internal_2_$__cuda_sm20_div_rn_f64_full
        .type           $__internal_2_$__cuda_sm20_div_rn_f64_full,@function
        .size           $__internal_2_$__cuda_sm20_div_rn_f64_full,(.L_x_44 - $__internal_2_$__cuda_sm20_div_rn_f64_full)
$__internal_2_$__cuda_sm20_div_rn_f64_full:
[C---:B------:R-:W-:Y:S01]  /*0e00*/  FSETP.GEU.AND P0, PT, |R25|.reuse, 1.469367938527859385e-39, PT ;  /* 0x001000001900780b */ /* 0x040fe20003f0e200 */
[--C-:B------:R-:W-:Y:S01]  /*0e10*/  IMAD.MOV.U32 R4, RZ, RZ, R24.reuse ;  /* 0x000000ffff047224 */ /* 0x100fe200078e0018 */
[----:B------:R-:W-:Y:S01]  /*0e20*/  LOP3.LUT R2, R25, 0x800fffff, RZ, 0xc0, !PT ;  /* 0x800fffff19027812 */ /* 0x000fe200078ec0ff */
[----:B------:R-:W-:Y:S01]  /*0e30*/  IMAD.MOV.U32 R5, RZ, RZ, R25 ;  /* 0x000000ffff057224 */ /* 0x000fe200078e0019 */
[C---:B------:R-:W-:Y:S01]  /*0e40*/  FSETP.GEU.AND P2, PT, |R7|.reuse, 1.469367938527859385e-39, PT ;  /* 0x001000000700780b */ /* 0x040fe20003f4e200 */
[----:B------:R-:W-:Y:S01]  /*0e50*/  IMAD.MOV.U32 R8, RZ, RZ, 0x1 ;  /* 0x00000001ff087424 */ /* 0x000fe200078e00ff */
[----:B------:R-:W-:Y:S01]  /*0e60*/  LOP3.LUT R3, R2, 0x3ff00000, RZ, 0xfc, !PT ;  /* 0x3ff0000002037812 */ /* 0x000fe200078efcff */
[----:B------:R-:W-:Y:S01]  /*0e70*/  IMAD.MOV.U32 R2, RZ, RZ, R24 ;  /* 0x000000ffff027224 */ /* 0x000fe200078e0018 */
[----:B------:R-:W-:Y:S01]  /*0e80*/  LOP3.LUT R23, R7, 0x7ff00000, RZ, 0xc0, !PT ;  /* 0x7ff0000007177812 */ /* 0x000fe200078ec0ff */
[----:B------:R-:W-:Y:S01]  /*0e90*/  BSSY.RECONVERGENT B1, `(.L_x_36) ;  /* 0x0000050000017945 */ /* 0x000fe20003800200 */
[----:B------:R-:W-:-:S03]  /*0ea0*/  LOP3.LUT R24, R25, 0x7ff00000, RZ, 0xc0, !PT ;  /* 0x7ff0000019187812 */ /* 0x000fc600078ec0ff */
[----:B------:R-:W-:Y:S01]  /*0eb0*/  @!P0 DMUL R2, R4, 8.98846567431157953865e+307 ;  /* 0x7fe0000004028828 */ /* 0x000fe20000000000 */
[----:B------:R-:W-:Y:S01]  /*0ec0*/  ISETP.GE.U32.AND P1, PT, R23, R24, PT ;  /* 0x000000181700720c */ /* 0x000fe20003f26070 */
[----:B------:R-:W-:Y:S02]  /*0ed0*/  IMAD.MOV.U32 R25, RZ, RZ, R23 ;  /* 0x000000ffff197224 */ /* 0x000fe400078e0017 */
[----:B------:R-:W-:Y:S02]  /*0ee0*/  @!P2 LOP3.LUT R0, R5, 0x7ff00000, RZ, 0xc0, !PT ;  /* 0x7ff000000500a812 */ /* 0x000fe400078ec0ff */
[----:B------:R-:W0:Y:S02]  /*0ef0*/  MUFU.RCP64H R9, R3 ;  /* 0x0000000300097308 */ /* 0x000e240000001800 */
[----:B------:R-:W-:Y:S01]  /*0f00*/  @!P2 ISETP.GE.U32.AND P3, PT, R23, R0, PT ;  /* 0x000000001700a20c */ /* 0x000fe20003f66070 */
[----:B------:R-:W-:Y:S01]  /*0f10*/  IMAD.MOV.U32 R0, RZ, RZ, 0x1ca00000 ;  /* 0x1ca00000ff007424 */ /* 0x000fe200078e00ff */
[----:B------:R-:W-:-:S04]  /*0f20*/  @!P0 LOP3.LUT R24, R3, 0x7ff00000, RZ, 0xc0, !PT ;  /* 0x7ff0000003188812 */ /* 0x000fc800078ec0ff */
[----:B------:R-:W-:-:S04]  /*0f30*/  @!P2 SEL R13, R0, 0x63400000, !P3 ;  /* 0x63400000000da807 */ /* 0x000fc80005800000 */
[----:B------:R-:W-:-:S04]  /*0f40*/  @!P2 LOP3.LUT R14, R13, 0x80000000, R7, 0xf8, !PT ;  /* 0x800000000d0ea812 */ /* 0x000fc800078ef807 */
[----:B------:R-:W-:Y:S01]  /*0f50*/  @!P2 LOP3.LUT R15, R14, 0x100000, RZ, 0xfc, !PT ;  /* 0x001000000e0fa812 */ /* 0x000fe200078efcff */
[----:B0-----:R-:W-:Y:S01]  /*0f60*/  DFMA R10, R8, -R2, 1 ;  /* 0x3ff00000080a742b */ /* 0x001fe20000000802 */
[----:B------:R-:W-:-:S07]  /*0f70*/  @!P2 IMAD.MOV.U32 R14, RZ, RZ, RZ ;  /* 0x000000ffff0ea224 */ /* 0x000fce00078e00ff */
        /* <DEDUP_REMOVED lines=17> */
[----:B------:R-:W-:-:S04]  /*1090*/  LOP3.LUT R10, R5, 0x7ff00000, RZ, 0xc0, !PT ;  /* 0x7ff00000050a7812 */ /* 0x000fc800078ec0ff */
[CC--:B------:R-:W-:Y:S02]  /*10a0*/  VIADDMNMX R6, R23.reuse, -R10.reuse, 0xb9600000, !PT ;  /* 0xb960000017067446 */ /* 0x0c0fe4000780090a */
[----:B------:R-:W-:Y:S02]  /*10b0*/  ISETP.GE.U32.AND P0, PT, R23, R10, PT ;  /* 0x0000000a1700720c */ /* 0x000fe40003f06070 */
[----:B------:R-:W-:Y:S02]  /*10c0*/  VIMNMX R6, PT, PT, R6, 0x46a00000, PT ;  /* 0x46a0000006067848 */ /* 0x000fe40003fe0100 */
[----:B------:R-:W-:-:S05]  /*10d0*/  SEL R7, R0, 0x63400000, !P0 ;  /* 0x6340000000077807 */ /* 0x000fca0004000000 */
[----:B------:R-:W-:Y:S02]  /*10e0*/  IMAD.IADD R0, R6, 0x1, -R7 ;  /* 0x0000000106007824 */ /* 0x000fe400078e0a07 */
[----:B------:R-:W-:Y:S02]  /*10f0*/  IMAD.MOV.U32 R6, RZ, RZ, RZ ;  /* 0x000000ffff067224 */ /* 0x000fe400078e00ff */
        /* <DEDUP_REMOVED lines=20> */
.L_x_37:
        /* <DEDUP_REMOVED lines=16> */
.L_x_40:
[----:B------:R-:W-:Y:S01]  /*1340*/  LOP3.LUT R11, R5, 0x80000, RZ, 0xfc, !PT ;  /* 0x00080000050b7812 */ /* 0x000fe200078efcff */
[----:B------:R-:W-:Y:S01]  /*1350*/  IMAD.MOV.U32 R10, RZ, RZ, R4 ;  /* 0x000000ffff0a7224 */ /* 0x000fe200078e0004 */
[----:B------:R-:W-:Y:S06]  /*1360*/  BRA `(.L_x_38) ;  /* 0x0000000000087947 */ /* 0x000fec0003800000 */
.L_x_39:
[----:B------:R-:W-:Y:S01]  /*1370*/  LOP3.LUT R11, R7, 0x80000, RZ, 0xfc, !PT ;  /* 0x00080000070b7812 */ /* 0x000fe200078efcff */
[----:B------:R-:W-:-:S07]  /*1380*/  IMAD.MOV.U32 R10, RZ, RZ, R6 ;  /* 0x000000ffff0a7224 */ /* 0x000fce00078e0006 */
.L_x_38:
[----:B------:R-:W-:Y:S05]  /*1390*/  BSYNC.RECONVERGENT B1 ;  /* 0x0000000000017941 */ /* 0x000fea0003800200 */
.L_x_36:
[----:B------:R-:W-:Y:S02]  /*13a0*/  IMAD.MOV.U32 R2, RZ, RZ, R16 ;  /* 0x000000ffff027224 */ /* 0x000fe400078e0010 */
[----:B------:R-:W-:-:S04]  /*13b0*/  IMAD.MOV.U32 R3, RZ, RZ, 0x0 ;  /* 0x00000000ff037424 */ /* 0x000fc800078e00ff */
[----:B------:R-:W-:Y:S05]  /*13c0*/  RET.REL.NODEC R2 `(_Z9fftKernelP7complexS0_ii) ;  /* 0xffffffec020c7950 */ /* 0x000fea0003c3ffff */
.L_x_41:
        /* <DEDUP_REMOVED lines=11> */
.L_x_44:


//--------------------- .nv.global.init           --------------------------
	.section	.nv.global.init,"aw",@progbits
	.align	4
.nv.global.init:
	.type		__cudart_i2opi_f,@object
	.size		__cudart_i2opi_f,(.L_0 - __cudart_i2opi_f)
__cudart_i2opi_f:
        /*0000*/ 	.byte	0x41, 0x90, 0x43, 0x3c, 0x99, 0x95, 0x62, 0xdb, 0xc0, 0xdd, 0x34, 0xf5, 0xd1, 0x57, 0x27, 0xfc
        /*0010*/ 	.byte	0x29, 0x15, 0x44, 0x4e, 0x6e, 0x83, 0xf9, 0xa2
.L_0:


//--------------------- .nv.shared.reserved.0     --------------------------
	.section	.nv.shared.reserved.0,"aw",@nobits
	.weak		__nv_reservedSMEM_offset_0_alias
	.size		__nv_reservedSMEM_offset_0_alias, 0, 64
	.other		__nv_reservedSMEM_offset_0_alias,@"STO_CUDA_RESERVED_SHARED STV_DEFAULT"
__nv_reservedSMEM_offset_0_alias:
	.zero		0
	.zero		64


//--------------------- .nv.constant0._Z10ifftKernelP7complexS0_ii --------------------------
	.section	.nv.constant0._Z10ifftKernelP7complexS0_ii,"a",@progbits
	.sectionflags	@""
	.align	4
.nv.constant0._Z10ifftKernelP7complexS0_ii:
	.zero		920


//--------------------- .nv.constant0._Z14bandpassFilterP7complexif --------------------------
	.section	.nv.constant0._Z14bandpassFilterP7complexif,"a",@progbits
	.sectionflags	@""
	.align	4
.nv.constant0._Z14bandpassFilterP7complexif:
	.zero		912


//--------------------- .nv.constant0._Z9fftKernelP7complexS0_ii --------------------------
	.section	.nv.constant0._Z9fftKernelP7complexS0_ii,"a",@progbits
	.sectionflags	@""
	.align	4
.nv.constant0._Z9fftKernelP7complexS0_ii:
	.zero		920


//--------------------- SYMBOLS --------------------------

	.type		.nv.reservedSmem.offset0,@object
	.size		.nv.reservedSmem.offset0,0x4
